def matmul_kernel(
    a_ptr,
    b_ptr,
    c_ptr,
    M,
    N,
    K,
    stride_am,
    stride_ak,
    stride_bk,
    stride_bn,
    stride_cm,
    stride_cn,
    BLOCK_M: tl.constexpr,
    BLOCK_N: tl.constexpr,
    BLOCK_K: tl.constexpr,
    GROUP_M: tl.constexpr,
):
    pid = tl.program_id(axis=0)
    num_pid_m = tl.cdiv(M, BLOCK_M)
    num_pid_n = tl.cdiv(N, BLOCK_N)
    num_pid_in_group = GROUP_M * num_pid_n
    group_id = pid // num_pid_in_group
    first_pid_m = group_id * GROUP_M
    group_size_m = min(num_pid_m - first_pid_m, GROUP_M)
    pid_m = first_pid_m + ((pid % num_pid_in_group) % group_size_m)
    pid_n = (pid % num_pid_in_group) // group_size_m

    offs_am = (pid_m * BLOCK_M + tl.arange(0, BLOCK_M)) % M
    offs_bn = (pid_n * BLOCK_N + tl.arange(0, BLOCK_N)) % N
    offs_k = tl.arange(0, BLOCK_K)
    a_ptrs = a_ptr + offs_am[:, None] * stride_am + offs_k[None, :] * stride_ak
    b_ptrs = b_ptr + offs_k[:, None] * stride_bk + offs_bn[None, :] * stride_bn

    acc = tl.zeros((BLOCK_M, BLOCK_N), dtype=tl.float32)
    for kk in range(0, tl.cdiv(K, BLOCK_K)):
        a = tl.load(a_ptrs, mask=offs_k[None, :] < K - kk * BLOCK_K, other=0.0)
        b = tl.load(b_ptrs, mask=offs_k[:, None] < K - kk * BLOCK_K, other=0.0)
        acc = tl.dot(a, b, acc)
        a_ptrs += BLOCK_K * stride_ak
        b_ptrs += BLOCK_K * stride_bk

    c = acc.to(c_ptr.dtype.element_ty)
    offs_cm = pid_m * BLOCK_M + tl.arange(0, BLOCK_M)
    offs_cn = pid_n * BLOCK_N + tl.arange(0, BLOCK_N)
    c_ptrs = c_ptr + offs_cm[:, None] * stride_cm + offs_cn[None, :] * stride_cn
    mask = (offs_cm[:, None] < M) & (offs_cn[None, :] < N)
    tl.store(c_ptrs, c, mask=mask)

# config = {"BLOCK_K": 32, "BLOCK_M": 16, "BLOCK_N": 256, "GROUP_M": 8, "arch": "sm_100", "dtype": "fp16", "num_ctas": 1, "num_stages": 2, "num_warps": 8}
# arch = sm_100


// ===== COMPILED SASS (sm_100a) =====

	.target	sm_100a

	.elftype	@"ET_EXEC"


//--------------------- .note.nv.tkinfo           --------------------------
	.section	.note.nv.tkinfo,"",@"SHT_NOTE"
	.sectionflags	@"SHF_NOTE_NV_TKINFO"
	.tkinfo
        /*0018*/ 	.word	0x00000081
        /*0030*/ 	.string	""
        /*0030*/ 	.string	"ptxas-blackwell"
        /*0030*/ 	.string	"Cuda compilation tools, release 12.9, V12.9.86"
        /*0030*/ 	.string	"Build cuda_12.9.r12.9/compiler.36037853_0"
        /*0030*/ 	.string	"-v  -suppress-debug-info  -lineinfo  -arch sm_100a "



//--------------------- .note.nv.cuver            --------------------------
	.section	.note.nv.cuver,"",@"SHT_NOTE"
	.sectionflags	@"SHF_NOTE_NV_CUVER"
        /*0018*/ 	.short	0x0001
        /*001a*/ 	.short	0x0064
        /*001c*/ 	.short	0x0001
        /*001e*/ 	.short	0x0000
        /*0020*/ 	.short	0x0001
        /*0022*/ 	.short	0x0000


//--------------------- .nv.info                  --------------------------
	.section	.nv.info,"",@"SHT_CUDA_INFO"
	.align	4


	//----- nvinfo : EIATTR_REGCOUNT
	.align		4
        /*0000*/ 	.byte	0x04, 0x2f
        /*0002*/ 	.short	(.L_1 - .L_0)
	.align		4
.L_0:
        /*0004*/ 	.word	index@(matmul_kernel)
        /*0008*/ 	.word	0x00000080


	//----- nvinfo : EIATTR_FRAME_SIZE
	.align		4
.L_1:
        /*000c*/ 	.byte	0x04, 0x11
        /*000e*/ 	.short	(.L_3 - .L_2)
	.align		4
.L_2:
        /*0010*/ 	.word	index@(matmul_kernel)
        /*0014*/ 	.word	0x00000000


	//----- nvinfo : EIATTR_MIN_STACK_SIZE
	.align		4
.L_3:
        /*0018*/ 	.byte	0x04, 0x12
        /*001a*/ 	.short	(.L_5 - .L_4)
	.align		4
.L_4:
        /*001c*/ 	.word	index@(matmul_kernel)
        /*0020*/ 	.word	0x00000000
.L_5:


//--------------------- .nv.info.matmul_kernel    --------------------------
	.section	.nv.info.matmul_kernel,"",@"SHT_CUDA_INFO"
	.sectionflags	@""
	.align	4


	//----- nvinfo : EIATTR_CUDA_API_VERSION
	.align		4
        /*0000*/ 	.byte	0x04, 0x37
        /*0002*/ 	.short	(.L_7 - .L_6)
.L_6:
        /*0004*/ 	.word	0x00000081


	//----- nvinfo : EIATTR_KPARAM_INFO
	.align		4
.L_7:
        /*0008*/ 	.byte	0x04, 0x17
        /*000a*/ 	.short	(.L_9 - .L_8)
.L_8:
        /*000c*/ 	.word	0x00000000
        /*0010*/ 	.short	0x000d
        /*0012*/ 	.short	0x0048
        /*0014*/ 	.byte	0x00, 0xf4, 0x21, 0x00


	//----- nvinfo : EIATTR_KPARAM_INFO
	.align		4
.L_9:
        /*0018*/ 	.byte	0x04, 0x17
        /*001a*/ 	.short	(.L_11 - .L_10)
.L_10:
        /*001c*/ 	.word	0x00000000
        /*0020*/ 	.short	0x000c
        /*0022*/ 	.short	0x0040
        /*0024*/ 	.byte	0x00, 0xf4, 0x21, 0x00


	//----- nvinfo : EIATTR_KPARAM_INFO
	.align		4
.L_11:
        /*0028*/ 	.byte	0x04, 0x17
        /*002a*/ 	.short	(.L_13 - .L_12)
.L_12:
        /*002c*/ 	.word	0x00000000
        /*0030*/ 	.short	0x000b
        /*0032*/ 	.short	0x0038
        /*0034*/ 	.byte	0x00, 0xf0, 0x11, 0x00


	//----- nvinfo : EIATTR_KPARAM_INFO
	.align		4
.L_13:
        /*0038*/ 	.byte	0x04, 0x17
        /*003a*/ 	.short	(.L_15 - .L_14)
.L_14:
        /*003c*/ 	.word	0x00000000
        /*0040*/ 	.short	0x000a
        /*0042*/ 	.short	0x0034
        /*0044*/ 	.byte	0x00, 0xf0, 0x11, 0x00


	//----- nvinfo : EIATTR_KPARAM_INFO
	.align		4
.L_15:
        /*0048*/ 	.byte	0x04, 0x17
        /*004a*/ 	.short	(.L_17 - .L_16)
.L_16:
        /*004c*/ 	.word	0x00000000
        /*0050*/ 	.short	0x0009
        /*0052*/ 	.short	0x0030
        /*0054*/ 	.byte	0x00, 0xf0, 0x11, 0x00


	//----- nvinfo : EIATTR_KPARAM_INFO
	.align		4
.L_17:
        /*0058*/ 	.byte	0x04, 0x17
        /*005a*/ 	.short	(.L_19 - .L_18)
.L_18:
        /*005c*/ 	.word	0x00000000
        /*0060*/ 	.short	0x0008
        /*0062*/ 	.short	0x002c
        /*0064*/ 	.byte	0x00, 0xf0, 0x11, 0x00


	//----- nvinfo : EIATTR_KPARAM_INFO
	.align		4
.L_19:
        /*0068*/ 	.byte	0x04, 0x17
        /*006a*/ 	.short	(.L_21 - .L_20)
.L_20:
        /*006c*/ 	.word	0x00000000
        /*0070*/ 	.short	0x0007
        /*0072*/ 	.short	0x0028
        /*0074*/ 	.byte	0x00, 0xf0, 0x11, 0x00


	//----- nvinfo : EIATTR_KPARAM_INFO
	.align		4
.L_21:
        /*0078*/ 	.byte	0x04, 0x17
        /*007a*/ 	.short	(.L_23 - .L_22)
.L_22:
        /*007c*/ 	.word	0x00000000
        /*0080*/ 	.short	0x0006
        /*0082*/ 	.short	0x0024
        /*0084*/ 	.byte	0x00, 0xf0, 0x11, 0x00


	//----- nvinfo : EIATTR_KPARAM_INFO
	.align		4
.L_23:
        /*0088*/ 	.byte	0x04, 0x17
        /*008a*/ 	.short	(.L_25 - .L_24)
.L_24:
        /*008c*/ 	.word	0x00000000
        /*0090*/ 	.short	0x0005
        /*0092*/ 	.short	0x0020
        /*0094*/ 	.byte	0x00, 0xf0, 0x11, 0x00


	//----- nvinfo : EIATTR_KPARAM_INFO
	.align		4
.L_25:
        /*0098*/ 	.byte	0x04, 0x17
        /*009a*/ 	.short	(.L_27 - .L_26)
.L_26:
        /*009c*/ 	.word	0x00000000
        /*00a0*/ 	.short	0x0004
        /*00a2*/ 	.short	0x001c
        /*00a4*/ 	.byte	0x00, 0xf0, 0x11, 0x00


	//----- nvinfo : EIATTR_KPARAM_INFO
	.align		4
.L_27:
        /*00a8*/ 	.byte	0x04, 0x17
        /*00aa*/ 	.short	(.L_29 - .L_28)
.L_28:
        /*00ac*/ 	.word	0x00000000
        /*00b0*/ 	.short	0x0003
        /*00b2*/ 	.short	0x0018
        /*00b4*/ 	.byte	0x00, 0xf0, 0x11, 0x00


	//----- nvinfo : EIATTR_KPARAM_INFO
	.align		4
.L_29:
        /*00b8*/ 	.byte	0x04, 0x17
        /*00ba*/ 	.short	(.L_31 - .L_30)
.L_30:
        /*00bc*/ 	.word	0x00000000
        /*00c0*/ 	.short	0x0002
        /*00c2*/ 	.short	0x0010
        /*00c4*/ 	.byte	0x00, 0xf4, 0x21, 0x00


	//----- nvinfo : EIATTR_KPARAM_INFO
	.align		4
.L_31:
        /*00c8*/ 	.byte	0x04, 0x17
        /*00ca*/ 	.short	(.L_33 - .L_32)
.L_32:
        /*00cc*/ 	.word	0x00000000
        /*00d0*/ 	.short	0x0001
        /*00d2*/ 	.short	0x0008
        /*00d4*/ 	.byte	0x00, 0xf4, 0x21, 0x00


	//----- nvinfo : EIATTR_KPARAM_INFO
	.align		4
.L_33:
        /*00d8*/ 	.byte	0x04, 0x17
        /*00da*/ 	.short	(.L_35 - .L_34)
.L_34:
        /*00dc*/ 	.word	0x00000000
        /*00e0*/ 	.short	0x0000
        /*00e2*/ 	.short	0x0000
        /*00e4*/ 	.byte	0x00, 0xf4, 0x21, 0x00


	//----- nvinfo : EIATTR_SPARSE_MMA_MASK
	.align		4
.L_35:
        /*00e8*/ 	.byte	0x03, 0x50
        /*00ea*/ 	.short	0x0000


	//----- nvinfo : EIATTR_MAXREG_COUNT
	.align		4
        /*00ec*/ 	.byte	0x03, 0x1b
        /*00ee*/ 	.short	0x00ff


	//----- nvinfo : EIATTR_NUM_BARRIERS
	.align		4
        /*00f0*/ 	.byte	0x02, 0x4c
        /*00f2*/ 	.byte	0x01
	.zero		1


	//----- nvinfo : EIATTR_VRC_CTA_INIT_COUNT
	.align		4
        /*00f4*/ 	.byte	0x02, 0x4a
	.zero		1
	.zero		1


	//----- nvinfo : EIATTR_EXIT_INSTR_OFFSETS
	.align		4
        /*00f8*/ 	.byte	0x04, 0x1c
        /*00fa*/ 	.short	(.L_37 - .L_36)


	//   ....[0]....
.L_36:
        /*00fc*/ 	.word	0x000047c0


	//   ....[1]....
        /*0100*/ 	.word	0x000047f0


	//----- nvinfo : EIATTR_REQNTID
	.align		4
.L_37:
        /*0104*/ 	.byte	0x04, 0x10
        /*0106*/ 	.short	(.L_39 - .L_38)
.L_38:
        /*0108*/ 	.word	0x00000100
        /*010c*/ 	.word	0x00000001
        /*0110*/ 	.word	0x00000001


	//----- nvinfo : EIATTR_CBANK_PARAM_SIZE
	.align		4
.L_39:
        /*0114*/ 	.byte	0x03, 0x19
        /*0116*/ 	.short	0x0050


	//----- nvinfo : EIATTR_PARAM_CBANK
	.align		4
        /*0118*/ 	.byte	0x04, 0x0a
        /*011a*/ 	.short	(.L_41 - .L_40)
	.align		4
.L_40:
        /*011c*/ 	.word	index@(.nv.constant0.matmul_kernel)
        /*0120*/ 	.short	0x0380
        /*0122*/ 	.short	0x0050


	//----- nvinfo : EIATTR_SW_WAR
	.align		4
.L_41:
        /*0124*/ 	.byte	0x04, 0x36
        /*0126*/ 	.short	(.L_43 - .L_42)
.L_42:
        /*0128*/ 	.word	0x00000008
.L_43:


//--------------------- .nv.compat                --------------------------
	.section	.nv.compat,"",@"SHT_CUDA_COMPAT_INFO"
	.align	4
        /*0000*/ 	.byte	0x02, 0x02, 0x01, 0x00, 0x02, 0x05, 0x05, 0x00, 0x02, 0x03, 0x00, 0x00, 0x02, 0x06, 0x01, 0x00


//--------------------- .nv.callgraph             --------------------------
	.section	.nv.callgraph,"",@"SHT_CUDA_CALLGRAPH"
	.align	4
	.sectionentsize	8
	.align		4
        /*0000*/ 	.word	0x00000000
	.align		4
        /*0004*/ 	.word	0xffffffff
	.align		4
        /*0008*/ 	.word	0x00000000
	.align		4
        /*000c*/ 	.word	0xfffffffe
	.align		4
        /*0010*/ 	.word	0x00000000
	.align		4
        /*0014*/ 	.word	0xfffffffd
	.align		4
        /*0018*/ 	.word	0x00000000
	.align		4
        /*001c*/ 	.word	0xfffffffc


//--------------------- .text.matmul_kernel       --------------------------
	.section	.text.matmul_kernel,"ax",@progbits
	.align	128
        .global         matmul_kernel
        .type           matmul_kernel,@function
        .size           matmul_kernel,(.L_x_4 - matmul_kernel)
        .other          matmul_kernel,@"STO_CUDA_ENTRY STV_DEFAULT"
matmul_kernel:
.text.matmul_kernel:
[----:B------:R-:W0:Y:S08]  /*0000*/  LDC R1, c[0x0][0x37c] ;  /* 0x0000df00ff017b82 */ /* 0x000e300000000800 */
[----:B------:R-:W1:Y:S01]  /*0010*/  LDC.64 R22, c[0x0][0x398] ;  /* 0x0000e600ff167b82 */ /* 0x000e620000000a00 */
[----:B------:R-:W2:Y:S01]  /*0020*/  S2R R5, SR_CTAID.X ;  /* 0x0000000000057919 */ /* 0x000ea20000002500 */
[----:B------:R-:W3:Y:S01]  /*0030*/  LDCU UR4, c[0x0][0x3a0] ;  /* 0x00007400ff0477ac */ /* 0x000ee20008000800 */
[----:B------:R-:W4:Y:S01]  /*0040*/  S2R R124, SR_TID.X ;  /* 0x00000000007c7919 */ /* 0x000f220000002100 */
[----:B------:R-:W-:Y:S01]  /*0050*/  UMOV UR5, 0x400 ;  /* 0x0000040000057882 */ /* 0x000fe20000000000 */
[----:B------:R-:W0:Y:S03]  /*0060*/  LDCU.64 UR8, c[0x0][0x358] ;  /* 0x00006b00ff0877ac */ /* 0x000e260008000a00 */
[----:B------:R-:W5:Y:S01]  /*0070*/  S2UR UR6, SR_CgaCtaId ;  /* 0x00000000000679c3 */ /* 0x000f620000008800 */
[----:B------:R-:W0:Y:S01]  /*0080*/  LDCU UR7, c[0x0][0x3a0] ;  /* 0x00007400ff0777ac */ /* 0x000e220008000800 */
[----:B---3--:R-:W-:Y:S01]  /*0090*/  UIADD3 UR4, UPT, UPT, UR4, 0x1f, URZ ;  /* 0x0000001f04047890 */ /* 0x008fe2000fffe0ff */
[----:B-1----:R-:W-:-:S03]  /*00a0*/  VIADD R0, R23, 0xff ;  /* 0x000000ff17007836 */ /* 0x002fc60000000000 */
[----:B------:R-:W-:Y:S02]  /*00b0*/  UISETP.GT.AND UP0, UPT, UR4, 0x1f, UPT ;  /* 0x0000001f0400788c */ /* 0x000fe4000bf04270 */
[----:B------:R-:W-:Y:S01]  /*00c0*/  SHF.R.S32.HI R3, RZ, 0x1f, R0 ;  /* 0x0000001fff037819 */ /* 0x000fe20000011400 */
[----:B-----5:R-:W-:-:S03]  /*00d0*/  ULEA UR5, UR6, UR5, 0x18 ;  /* 0x0000000506057291 */ /* 0x020fc6000f8ec0ff */
[----:B------:R-:W-:Y:S02]  /*00e0*/  LEA.HI R3, R3, R0, RZ, 0x8 ;  /* 0x0000000003037211 */ /* 0x000fe400078f40ff */
[----:B--2---:R-:W-:Y:S02]  /*00f0*/  IABS R8, R5 ;  /* 0x0000000500087213 */ /* 0x004fe40000000000 */
[----:B------:R-:W-:Y:S02]  /*0100*/  SHF.R.S32.HI R3, RZ, 0x8, R3 ;  /* 0x00000008ff037819 */ /* 0x000fe40000011403 */
[----:B----4-:R-:W-:Y:S02]  /*0110*/  SHF.R.U32.HI R122, RZ, 0x4, R124 ;  /* 0x00000004ff7a7819 */ /* 0x010fe4000001167c */
[----:B------:R-:W-:Y:S01]  /*0120*/  LOP3.LUT R46, R124, 0xe0, RZ, 0xc0, !PT ;  /* 0x000000e07c2e7812 */ /* 0x000fe200078ec0ff */
[----:B------:R-:W-:Y:S01]  /*0130*/  IMAD.SHL.U32 R4, R3, 0x8, RZ ;  /* 0x0000000803047824 */ /* 0x000fe200078e00ff */
[----:B------:R-:W-:-:S02]  /*0140*/  SGXT.U32 R122, R122, 0x4 ;  /* 0x000000047a7a781a */ /* 0x000fc40000000000 */
[----:B------:R-:W-:Y:S02]  /*0150*/  LOP3.LUT R109, R124, 0x1f, RZ, 0xc0, !PT ;  /* 0x0000001f7c6d7812 */ /* 0x000fe400078ec0ff */
[-C--:B------:R-:W-:Y:S02]  /*0160*/  IABS R7, R4.reuse ;  /* 0x0000000400077213 */ /* 0x080fe40000000000 */
[----:B------:R-:W-:Y:S02]  /*0170*/  IABS R10, R4 ;  /* 0x00000004000a7213 */ /* 0x000fe40000000000 */
[----:B------:R-:W1:Y:S01]  /*0180*/  I2F.RP R0, R7 ;  /* 0x0000000700007306 */ /* 0x000e620000209400 */
[----:B------:R-:W-:-:S07]  /*0190*/  LOP3.LUT R123, R122, 0x10, RZ, 0xfc, !PT ;  /* 0x000000107a7b7812 */ /* 0x000fce00078efcff */
[----:B-1----:R-:W1:Y:S02]  /*01a0*/  MUFU.RCP R0, R0 ;  /* 0x0000000000007308 */ /* 0x002e640000001000 */
[----:B-1----:R-:W-:Y:S02]  /*01b0*/  VIADD R2, R0, 0xffffffe ;  /* 0x0ffffffe00027836 */ /* 0x002fe40000000000 */
[----:B------:R-:W-:-:S04]  /*01c0*/  IMAD.MOV R0, RZ, RZ, -R10 ;  /* 0x000000ffff007224 */ /* 0x000fc800078e0a0a */
[----:B------:R1:W2:Y:S02]  /*01d0*/  F2I.FTZ.U32.TRUNC.NTZ R3, R2 ;  /* 0x0000000200037305 */ /* 0x0002a4000021f000 */
[----:B-1----:R-:W-:Y:S02]  /*01e0*/  IMAD.MOV.U32 R2, RZ, RZ, RZ ;  /* 0x000000ffff027224 */ /* 0x002fe400078e00ff */
[----:B--2---:R-:W-:-:S04]  /*01f0*/  IMAD.MOV R6, RZ, RZ, -R3 ;  /* 0x000000ffff067224 */ /* 0x004fc800078e0a03 */
[----:B------:R-:W-:Y:S02]  /*0200*/  IMAD R9, R6, R7, RZ ;  /* 0x0000000706097224 */ /* 0x000fe400078e02ff */
[----:B------:R-:W-:Y:S02]  /*0210*/  IMAD.MOV.U32 R6, RZ, RZ, R8 ;  /* 0x000000ffff067224 */ /* 0x000fe400078e0008 */
[----:B------:R-:W-:-:S06]  /*0220*/  IMAD.HI.U32 R3, R3, R9, R2 ;  /* 0x0000000903037227 */ /* 0x000fcc00078e0002 */
[----:B------:R-:W-:-:S04]  /*0230*/  IMAD.HI.U32 R3, R3, R6, RZ ;  /* 0x0000000603037227 */ /* 0x000fc800078e00ff */
[----:B------:R-:W-:-:S05]  /*0240*/  IMAD R0, R3, R0, R6 ;  /* 0x0000000003007224 */ /* 0x000fca00078e0206 */
[----:B------:R-:W-:-:S13]  /*0250*/  ISETP.GT.U32.AND P1, PT, R7, R0, PT ;  /* 0x000000000700720c */ /* 0x000fda0003f24070 */
[----:B------:R-:W-:Y:S02]  /*0260*/  @!P1 IMAD.IADD R0, R0, 0x1, -R7 ;  /* 0x0000000100009824 */ /* 0x000fe400078e0a07 */
[----:B------:R-:W-:Y:S01]  /*0270*/  @!P1 VIADD R3, R3, 0x1 ;  /* 0x0000000103039836 */ /* 0x000fe20000000000 */
[----:B------:R-:W-:Y:S02]  /*0280*/  ISETP.NE.AND P1, PT, R4, RZ, PT ;  /* 0x000000ff0400720c */ /* 0x000fe40003f25270 */
[----:B------:R-:W-:Y:S02]  /*0290*/  ISETP.GE.U32.AND P0, PT, R0, R7, PT ;  /* 0x000000070000720c */ /* 0x000fe40003f06070 */
[----:B------:R-:W-:-:S04]  /*02a0*/  LOP3.LUT R0, R5, R4, RZ, 0x3c, !PT ;  /* 0x0000000405007212 */ /* 0x000fc800078e3cff */
[----:B------:R-:W-:Y:S01]  /*02b0*/  ISETP.GE.AND P2, PT, R0, RZ, PT ;  /* 0x000000ff0000720c */ /* 0x000fe20003f46270 */
[----:B------:R-:W-:-:S06]  /*02c0*/  VIADD R0, R22, 0xf ;  /* 0x0000000f16007836 */ /* 0x000fcc0000000000 */
[----:B------:R-:W-:-:S04]  /*02d0*/  @P0 VIADD R3, R3, 0x1 ;  /* 0x0000000103030836 */ /* 0x000fc80000000000 */
[----:B------:R-:W-:Y:S01]  /*02e0*/  IMAD.MOV.U32 R2, RZ, RZ, R3 ;  /* 0x000000ffff027224 */ /* 0x000fe200078e0003 */
[----:B------:R-:W-:-:S03]  /*02f0*/  SHF.R.S32.HI R3, RZ, 0x1f, R0 ;  /* 0x0000001fff037819 */ /* 0x000fc60000011400 */
[----:B------:R-:W-:Y:S01]  /*0300*/  @!P2 IMAD.MOV R2, RZ, RZ, -R2 ;  /* 0x000000ffff02a224 */ /* 0x000fe200078e0a02 */
[----:B------:R-:W-:Y:S02]  /*0310*/  @!P1 LOP3.LUT R2, RZ, R4, RZ, 0x33, !PT ;  /* 0x00000004ff029212 */ /* 0x000fe400078e33ff */
[----:B------:R-:W-:Y:S02]  /*0320*/  LEA.HI R3, R3, R0, RZ, 0x4 ;  /* 0x0000000003037211 */ /* 0x000fe400078f20ff */
[----:B------:R-:W-:Y:S01]  /*0330*/  SHF.L.U32 R6, R2, 0x3, RZ ;  /* 0x0000000302067819 */ /* 0x000fe200000006ff */
[----:B------:R-:W-:-:S03]  /*0340*/  IMAD.MOV R2, RZ, RZ, -R2 ;  /* 0x000000ffff027224 */ /* 0x000fc600078e0a02 */
[----:B------:R-:W-:Y:S01]  /*0350*/  LEA.HI.SX32 R3, R3, -R6, 0x1c ;  /* 0x8000000603037211 */ /* 0x000fe200078fe2ff */
[----:B------:R-:W-:-:S03]  /*0360*/  IMAD R4, R4, R2, R5 ;  /* 0x0000000204047224 */ /* 0x000fc600078e0205 */
[----:B------:R-:W-:Y:S02]  /*0370*/  VIMNMX R11, PT, PT, R3, 0x8, PT ;  /* 0x00000008030b7848 */ /* 0x000fe40003fe0100 */
[----:B------:R-:W-:Y:S02]  /*0380*/  IABS R9, R4 ;  /* 0x0000000400097213 */ /* 0x000fe40000000000 */
[----:B------:R-:W-:-:S04]  /*0390*/  IABS R7, R11 ;  /* 0x0000000b00077213 */ /* 0x000fc80000000000 */
[----:B------:R-:W1:Y:S08]  /*03a0*/  I2F.RP R0, R7 ;  /* 0x0000000700007306 */ /* 0x000e700000209400 */
[----:B-1----:R-:W1:Y:S02]  /*03b0*/  MUFU.RCP R0, R0 ;  /* 0x0000000000007308 */ /* 0x002e640000001000 */
[----:B-1----:R-:W-:-:S06]  /*03c0*/  VIADD R3, R0, 0xffffffe ;  /* 0x0ffffffe00037836 */ /* 0x002fcc0000000000 */
[----:B------:R-:W1:Y:S02]  /*03d0*/  F2I.FTZ.U32.TRUNC.NTZ R3, R3 ;  /* 0x0000000300037305 */ /* 0x000e64000021f000 */
[----:B-1----:R-:W-:-:S04]  /*03e0*/  IMAD.MOV R8, RZ, RZ, -R3 ;  /* 0x000000ffff087224 */ /* 0x002fc800078e0a03 */
[----:B------:R-:W-:Y:S01]  /*03f0*/  IMAD.MOV.U32 R2, RZ, RZ, R8 ;  /* 0x000000ffff027224 */ /* 0x000fe200078e0008 */
[----:B------:R-:W-:-:S03]  /*0400*/  IABS R8, R11 ;  /* 0x0000000b00087213 */ /* 0x000fc60000000000 */
[----:B------:R-:W-:Y:S02]  /*0410*/  IMAD R5, R2, R7, RZ ;  /* 0x0000000702057224 */ /* 0x000fe400078e02ff */
[----:B------:R-:W-:Y:S02]  /*0420*/  IMAD.MOV.U32 R2, RZ, RZ, RZ ;  /* 0x000000ffff027224 */ /* 0x000fe400078e00ff */
[----:B------:R-:W-:Y:S02]  /*0430*/  IMAD.MOV R0, RZ, RZ, -R8 ;  /* 0x000000ffff007224 */ /* 0x000fe400078e0a08 */
[----:B------:R-:W-:Y:S01]  /*0440*/  IMAD.HI.U32 R2, R3, R5, R2 ;  /* 0x0000000503027227 */ /* 0x000fe200078e0002 */
[----:B------:R-:W-:-:S05]  /*0450*/  LOP3.LUT R3, R124, 0xf, RZ, 0xc0, !PT ;  /* 0x0000000f7c037812 */ /* 0x000fca00078ec0ff */
        /* <DEDUP_REMOVED lines=8> */
[----:B------:R-:W-:-:S07]  /*04e0*/  ISETP.GE.AND P2, PT, R0, RZ, PT ;  /* 0x000000ff0000720c */ /* 0x000fce0003f46270 */
[----:B------:R-:W-:-:S06]  /*04f0*/  @P0 VIADD R2, R2, 0x1 ;  /* 0x0000000102020836 */ /* 0x000fcc0000000000 */
[----:B------:R-:W-:Y:S01]  /*0500*/  @!P2 IMAD.MOV R2, RZ, RZ, -R2 ;  /* 0x000000ffff02a224 */ /* 0x000fe200078e0a02 */
[----:B------:R-:W-:-:S04]  /*0510*/  @!P1 LOP3.LUT R2, RZ, R11, RZ, 0x33, !PT ;  /* 0x0000000bff029212 */ /* 0x000fc800078e33ff */
[----:B------:R-:W-:Y:S01]  /*0520*/  SHF.L.U32 R114, R2, 0x8, RZ ;  /* 0x0000000802727819 */ /* 0x000fe200000006ff */
[----:B------:R-:W-:-:S04]  /*0530*/  IMAD.MOV R0, RZ, RZ, -R2 ;  /* 0x000000ffff007224 */ /* 0x000fc800078e0a02 */
[----:B------:R-:W-:-:S04]  /*0540*/  IMAD R0, R11, R0, R4 ;  /* 0x000000000b007224 */ /* 0x000fc800078e0204 */
[----:B------:R-:W-:-:S04]  /*0550*/  IMAD.IADD R0, R6, 0x1, R0 ;  /* 0x0000000106007824 */ /* 0x000fc800078e0200 */
[----:B------:R-:W-:Y:S01]  /*0560*/  IMAD R120, R0, 0x10, R3 ;  /* 0x0000001000787824 */ /* 0x000fe200078e0203 */
[----:B0-----:R-:W-:Y:S06]  /*0570*/  BRA.U UP0, `(.L_x_0) ;  /* 0x0000000100207547 */ /* 0x001fec000b800000 */
[C---:B------:R-:W-:Y:S01]  /*0580*/  IMAD.SHL.U32 R121, R124.reuse, 0x20, RZ ;  /* 0x000000207c797824 */ /* 0x040fe200078e00ff */
[----:B------:R-:W-:Y:S01]  /*0590*/  CS2R R68, SRZ ;  /* 0x0000000000447805 */ /* 0x000fe2000001ff00 */
[----:B------:R-:W-:Y:S01]  /*05a0*/  IMAD.SHL.U32 R119, R124, 0x2, RZ ;  /* 0x000000027c777824 */ /* 0x000fe200078e00ff */
[----:B------:R-:W-:Y:S02]  /*05b0*/  CS2R R8, SRZ ;  /* 0x0000000000087805 */ /* 0x000fe4000001ff00 */
[----:B------:R-:W-:Y:S02]  /*05c0*/  CS2R R70, SRZ ;  /* 0x0000000000467805 */ /* 0x000fe4000001ff00 */
[----:B------:R-:W-:Y:S02]  /*05d0*/  CS2R R6, SRZ ;  /* 0x0000000000067805 */ /* 0x000fe4000001ff00 */
[----:B------:R-:W-:Y:S01]  /*05e0*/  LOP3.LUT R121, R121, 0x60, RZ, 0xc0, !PT ;  /* 0x0000006079797812 */ /* 0x000fe200078ec0ff */
[----:B------:R-:W-:Y:S06]  /*05f0*/  BRA `(.L_x_1) ;  /* 0x0000003800587947 */ /* 0x000fec0003800000 */
.L_x_0:
[----:B------:R-:W-:Y:S01]  /*0600*/  IABS R12, R22 ;  /* 0x00000016000c7213 */ /* 0x000fe20000000000 */
[C---:B------:R-:W-:Y:S01]  /*0610*/  IMAD.SHL.U32 R121, R124.reuse, 0x20, RZ ;  /* 0x000000207c797824 */ /* 0x040fe200078e00ff */
[----:B------:R-:W-:Y:S01]  /*0620*/  IABS R2, R23 ;  /* 0x0000001700027213 */ /* 0x000fe20000000000 */
[----:B------:R-:W-:Y:S01]  /*0630*/  IMAD.SHL.U32 R119, R124, 0x2, RZ ;  /* 0x000000027c777824 */ /* 0x000fe200078e00ff */
[----:B------:R-:W0:Y:S01]  /*0640*/  I2F.RP R3, R12 ;  /* 0x0000000c00037306 */ /* 0x000e220000209400 */
[----:B------:R-:W-:Y:S01]  /*0650*/  ISETP.GE.AND P4, PT, R120, RZ, PT ;  /* 0x000000ff7800720c */ /* 0x000fe20003f86270 */
[----:B------:R-:W1:Y:S01]  /*0660*/  LDC R125, c[0x0][0x3a8] ;  /* 0x0000ea00ff7d7b82 */ /* 0x000e620000000800 */
[----:B------:R-:W-:Y:S01]  /*0670*/  ISETP.NE.AND P2, PT, R22, RZ, PT ;  /* 0x000000ff1600720c */ /* 0x000fe20003f45270 */
[----:B------:R-:W2:Y:S01]  /*0680*/  LDCU UR10, c[0x0][0x3a4] ;  /* 0x00007480ff0a77ac */ /* 0x000ea20008000800 */
[----:B------:R-:W-:Y:S02]  /*0690*/  LOP3.LUT R121, R121, 0x60, RZ, 0xc0, !PT ;  /* 0x0000006079797812 */ /* 0x000fe400078ec0ff */
[----:B------:R-:W-:-:S02]  /*06a0*/  CS2R R72, SRZ ;  /* 0x0000000000487805 */ /* 0x000fc4000001ff00 */
[----:B------:R-:W-:Y:S01]  /*06b0*/  SHF.R.U32.HI R49, RZ, 0x2, R124 ;  /* 0x00000002ff317819 */ /* 0x000fe2000001167c */
[----:B------:R-:W3:Y:S01]  /*06c0*/  I2F.RP R0, R2 ;  /* 0x0000000200007306 */ /* 0x000ee20000209400 */
[----:B------:R-:W-:Y:S01]  /*06d0*/  LOP3.LUT R108, R119, 0x1fe, RZ, 0xc0, !PT ;  /* 0x000001fe776c7812 */ /* 0x000fe200078ec0ff */
[----:B------:R-:W-:Y:S01]  /*06e0*/  USHF.R.S32.HI UR6, URZ, 0x1f, UR4 ;  /* 0x0000001fff067899 */ /* 0x000fe20008011404 */
[----:B------:R-:W-:Y:S02]  /*06f0*/  CS2R R74, SRZ ;  /* 0x00000000004a7805 */ /* 0x000fe4000001ff00 */
[----:B------:R-:W-:Y:S02]  /*0700*/  CS2R R68, SRZ ;  /* 0x0000000000447805 */ /* 0x000fe4000001ff00 */
[----:B------:R-:W-:Y:S01]  /*0710*/  LOP3.LUT R108, R108, 0x30, R49, 0x78, !PT ;  /* 0x000000306c6c7812 */ /* 0x000fe200078e7831 */
[----:B------:R-:W-:Y:S01]  /*0720*/  ULEA.HI UR6, UR6, UR4, URZ, 0x5 ;  /* 0x0000000406067291 */ /* 0x000fe2000f8f28ff */
[----:B------:R-:W-:Y:S01]  /*0730*/  CS2R R70, SRZ ;  /* 0x0000000000467805 */ /* 0x000fe2000001ff00 */
[----:B0-----:R-:W0:Y:S01]  /*0740*/  MUFU.RCP R3, R3 ;  /* 0x0000000300037308 */ /* 0x001e220000001000 */
[----:B------:R-:W-:-:S02]  /*0750*/  CS2R R64, SRZ ;  /* 0x0000000000407805 */ /* 0x000fc4000001ff00 */
[----:B------:R-:W-:Y:S01]  /*0760*/  CS2R R66, SRZ ;  /* 0x0000000000427805 */ /* 0x000fe2000001ff00 */
[----:B------:R-:W-:-:S04]  /*0770*/  USHF.R.S32.HI UR6, URZ, 0x5, UR6 ;  /* 0x00000005ff067899 */ /* 0x000fc80008011406 */
[----:B---3--:R-:W3:Y:S01]  /*0780*/  MUFU.RCP R0, R0 ;  /* 0x0000000000007308 */ /* 0x008ee20000001000 */
[-C--:B-1----:R-:W-:Y:S02]  /*0790*/  IMAD R115, R122, R125.reuse, RZ ;  /* 0x0000007d7a737224 */ /* 0x082fe400078e02ff */
[----:B------:R-:W-:Y:S02]  /*07a0*/  IMAD R116, R123, R125, RZ ;  /* 0x0000007d7b747224 */ /* 0x000fe400078e02ff */
[----:B------:R-:W-:Y:S02]  /*07b0*/  IMAD.SHL.U32 R125, R125, 0x20, RZ ;  /* 0x000000207d7d7824 */ /* 0x000fe400078e00ff */
[----:B0-----:R-:W-:Y:S01]  /*07c0*/  VIADD R6, R3, 0xffffffe ;  /* 0x0ffffffe03067836 */ /* 0x001fe20000000000 */
[----:B------:R-:W-:-:S03]  /*07d0*/  IABS R3, R120 ;  /* 0x0000007800037213 */ /* 0x000fc60000000000 */
[----:B------:R0:W1:Y:S01]  /*07e0*/  F2I.FTZ.U32.TRUNC.NTZ R7, R6 ;  /* 0x0000000600077305 */ /* 0x000062000021f000 */
[----:B---3--:R-:W-:Y:S01]  /*07f0*/  VIADD R4, R0, 0xffffffe ;  /* 0x0ffffffe00047836 */ /* 0x008fe20000000000 */
[----:B------:R-:W-:-:S06]  /*0800*/  LEA.HI R0, R46, R114, RZ, 0x1b ;  /* 0x000000722e007211 */ /* 0x000fcc00078fd8ff */
[----:B------:R3:W4:Y:S01]  /*0810*/  F2I.FTZ.U32.TRUNC.NTZ R5, R4 ;  /* 0x0000000400057305 */ /* 0x000722000021f000 */
[----:B0-----:R-:W-:Y:S01]  /*0820*/  IMAD.MOV.U32 R6, RZ, RZ, RZ ;  /* 0x000000ffff067224 */ /* 0x001fe200078e00ff */
[C---:B------:R-:W-:Y:S01]  /*0830*/  IADD3 R15, PT, PT, R0.reuse, 0xe0, RZ ;  /* 0x000000e0000f7810 */ /* 0x040fe20007ffe0ff */
[C---:B------:R-:W-:Y:S01]  /*0840*/  VIADD R13, R0.reuse, 0xf0 ;  /* 0x000000f0000d7836 */ /* 0x040fe20000000000 */
[C---:B------:R-:W-:Y:S01]  /*0850*/  IADD3 R19, PT, PT, R0.reuse, 0xb0, RZ ;  /* 0x000000b000137810 */ /* 0x040fe20007ffe0ff */
[C---:B------:R-:W-:Y:S01]  /*0860*/  VIADD R14, R0.reuse, 0xe8 ;  /* 0x000000e8000e7836 */ /* 0x040fe20000000000 */
[----:B------:R-:W-:Y:S01]  /*0870*/  IABS R11, R15 ;  /* 0x0000000f000b7213 */ /* 0x000fe20000000000 */
[--C-:B-1----:R-:W-:Y:S01]  /*0880*/  IMAD.MOV R9, RZ, RZ, -R7.reuse ;  /* 0x000000ffff097224 */ /* 0x102fe200078e0a07 */
[----:B------:R-:W-:Y:S01]  /*0890*/  IABS R8, R13 ;  /* 0x0000000d00087213 */ /* 0x000fe20000000000 */
[----:B---3--:R-:W-:Y:S01]  /*08a0*/  IMAD.MOV.U32 R4, RZ, RZ, RZ ;  /* 0x000000ffff047224 */ /* 0x008fe200078e00ff */
[----:B------:R-:W-:Y:S01]  /*08b0*/  IABS R10, R14 ;  /* 0x0000000e000a7213 */ /* 0x000fe20000000000 */
[----:B------:R-:W-:Y:S01]  /*08c0*/  IMAD R9, R9, R12, RZ ;  /* 0x0000000c09097224 */ /* 0x000fe200078e02ff */
[----:B------:R-:W-:Y:S01]  /*08d0*/  ISETP.GE.AND P1, PT, R13, RZ, PT ;  /* 0x000000ff0d00720c */ /* 0x000fe20003f26270 */
[C---:B------:R-:W-:Y:S01]  /*08e0*/  VIADD R16, R0.reuse, 0xd8 ;  /* 0x000000d800107836 */ /* 0x040fe20000000000 */
[----:B------:R-:W-:Y:S01]  /*08f0*/  IADD3 R25, PT, PT, R0, 0xa0, RZ ;  /* 0x000000a000197810 */ /* 0x000fe20007ffe0ff */
[----:B------:R-:W-:Y:S01]  /*0900*/  IMAD.HI.U32 R7, R7, R9, R6 ;  /* 0x0000000907077227 */ /* 0x000fe200078e0006 */
[----:B------:R-:W-:-:S03]  /*0910*/  IABS R47, R0 ;  /* 0x00000000002f7213 */ /* 0x000fc60000000000 */
[----:B----4-:R-:W-:Y:S02]  /*0920*/  IMAD.MOV R9, RZ, RZ, -R5 ;  /* 0x000000ffff097224 */ /* 0x010fe400078e0a05 */
[----:B------:R-:W-:-:S04]  /*0930*/  IMAD.HI.U32 R7, R7, R3, RZ ;  /* 0x0000000307077227 */ /* 0x000fc800078e00ff */
[----:B------:R-:W-:Y:S02]  /*0940*/  IMAD.MOV R7, RZ, RZ, -R7 ;  /* 0x000000ffff077224 */ /* 0x000fe400078e0a07 */
[----:B------:R-:W-:Y:S02]  /*0950*/  IMAD R9, R9, R2, RZ ;  /* 0x0000000209097224 */ /* 0x000fe400078e02ff */
[----:B------:R-:W-:Y:S02]  /*0960*/  IMAD R7, R12, R7, R3 ;  /* 0x000000070c077224 */ /* 0x000fe400078e0203 */
[----:B------:R-:W-:Y:S02]  /*0970*/  VIADD R3, R0, 0xf8 ;  /* 0x000000f800037836 */ /* 0x000fe40000000000 */
[----:B------:R-:W-:Y:S01]  /*0980*/  IMAD.HI.U32 R9, R5, R9, R4 ;  /* 0x0000000905097227 */ /* 0x000fe200078e0004 */
[----:B------:R-:W-:Y:S02]  /*0990*/  ISETP.GT.U32.AND P0, PT, R12, R7, PT ;  /* 0x000000070c00720c */ /* 0x000fe40003f04070 */
[----:B------:R-:W-:Y:S01]  /*09a0*/  IABS R6, R3 ;  /* 0x0000000300067213 */ /* 0x000fe20000000000 */
[C---:B------:R-:W-:Y:S01]  /*09b0*/  VIADD R17, R0.reuse, 0xd0 ;  /* 0x000000d000117836 */ /* 0x040fe20000000000 */
[----:B------:R-:W-:Y:S01]  /*09c0*/  ISETP.GE.AND P5, PT, R3, RZ, PT ;  /* 0x000000ff0300720c */ /* 0x000fe20003fa6270 */
[----:B------:R-:W-:-:S02]  /*09d0*/  VIADD R18, R0, 0xc8 ;  /* 0x000000c800127836 */ /* 0x000fc40000000000 */
[----:B------:R-:W-:Y:S02]  /*09e0*/  IMAD.MOV.U32 R4, RZ, RZ, R6 ;  /* 0x000000ffff047224 */ /* 0x000fe400078e0006 */
[----:B------:R-:W-:-:S04]  /*09f0*/  IMAD.HI.U32 R6, R9, R11, RZ ;  /* 0x0000000b09067227 */ /* 0x000fc800078e00ff */
[----:B------:R-:W-:Y:S02]  /*0a00*/  @!P0 IMAD.IADD R7, R7, 0x1, -R12 ;  /* 0x0000000107078824 */ /* 0x000fe400078e0a0c */
[----:B------:R-:W-:-:S03]  /*0a10*/  IMAD.HI.U32 R3, R9, R4, RZ ;  /* 0x0000000409037227 */ /* 0x000fc600078e00ff */
[----:B------:R-:W-:Y:S01]  /*0a20*/  ISETP.GT.U32.AND P0, PT, R12, R7, PT ;  /* 0x000000070c00720c */ /* 0x000fe20003f04070 */
[----:B------:R-:W-:Y:S02]  /*0a30*/  IMAD.MOV R5, RZ, RZ, -R3 ;  /* 0x000000ffff057224 */ /* 0x000fe400078e0a03 */
[----:B------:R-:W-:-:S04]  /*0a40*/  IMAD.HI.U32 R3, R9, R8, RZ ;  /* 0x0000000809037227 */ /* 0x000fc800078e00ff */
[----:B------:R-:W-:Y:S02]  /*0a50*/  IMAD R4, R2, R5, R4 ;  /* 0x0000000502047224 */ /* 0x000fe400078e0204 */
[----:B------:R-:W-:-:S03]  /*0a60*/  IMAD.HI.U32 R5, R9, R10, RZ ;  /* 0x0000000a09057227 */ /* 0x000fc600078e00ff */
[C---:B------:R-:W-:Y:S01]  /*0a70*/  ISETP.GT.U32.AND P3, PT, R2.reuse, R4, PT ;  /* 0x000000040200720c */ /* 0x040fe20003f64070 */
[----:B------:R-:W-:Y:S02]  /*0a80*/  IMAD.MOV R3, RZ, RZ, -R3 ;  /* 0x000000ffff037224 */ /* 0x000fe400078e0a03 */
[----:B------:R-:W-:Y:S01]  /*0a90*/  @!P0 IMAD.IADD R7, R7, 0x1, -R12 ;  /* 0x0000000107078824 */ /* 0x000fe200078e0a0c */
[----:B------:R-:W-:Y:S01]  /*0aa0*/  IABS R12, R17 ;  /* 0x00000011000c7213 */ /* 0x000fe20000000000 */
[C---:B------:R-:W-:Y:S02]  /*0ab0*/  IMAD R3, R2.reuse, R3, R8 ;  /* 0x0000000302037224 */ /* 0x040fe400078e0208 */
[----:B------:R-:W-:Y:S02]  /*0ac0*/  IMAD.MOV R5, RZ, RZ, -R5 ;  /* 0x000000ffff057224 */ /* 0x000fe400078e0a05 */
[----:B------:R-:W-:Y:S01]  /*0ad0*/  IMAD.MOV R8, RZ, RZ, -R6 ;  /* 0x000000ffff087224 */ /* 0x000fe200078e0a06 */
[----:B------:R-:W-:Y:S01]  /*0ae0*/  ISETP.GT.U32.AND P0, PT, R2, R3, PT ;  /* 0x000000030200720c */ /* 0x000fe20003f04070 */
[----:B------:R-:W-:-:S02]  /*0af0*/  IMAD.MOV.U32 R6, RZ, RZ, R7 ;  /* 0x000000ffff067224 */ /* 0x000fc400078e0007 */
[C---:B------:R-:W-:Y:S02]  /*0b00*/  IMAD R5, R2.reuse, R5, R10 ;  /* 0x0000000502057224 */ /* 0x040fe400078e020a */
[----:B------:R-:W-:Y:S01]  /*0b10*/  @!P4 IMAD.MOV R6, RZ, RZ, -R6 ;  /* 0x000000ffff06c224 */ /* 0x000fe200078e0a06 */
[----:B------:R-:W-:Y:S01]  /*0b20*/  @!P2 LOP3.LUT R6, RZ, R22, RZ, 0x33, !PT ;  /* 0x00000016ff06a212 */ /* 0x000fe200078e33ff */
[C---:B------:R-:W-:Y:S01]  /*0b30*/  IMAD R7, R2.reuse, R8, R11 ;  /* 0x0000000802077224 */ /* 0x040fe200078e020b */
[C---:B------:R-:W-:Y:S01]  /*0b40*/  ISETP.GT.U32.AND P2, PT, R2.reuse, R5, PT ;  /* 0x000000050200720c */ /* 0x040fe20003f44070 */
[----:B------:R-:W-:Y:S01]  /*0b50*/  IMAD.HI.U32 R10, R9, R12, RZ ;  /* 0x0000000c090a7227 */ /* 0x000fe200078e00ff */
[----:B------:R-:W-:Y:S02]  /*0b60*/  IABS R11, R16 ;  /* 0x00000010000b7213 */ /* 0x000fe40000000000 */
[----:B------:R-:W-:Y:S01]  /*0b70*/  ISETP.GT.U32.AND P6, PT, R2, R7, PT ;  /* 0x000000070200720c */ /* 0x000fe20003fc4070 */
[----:B------:R-:W-:-:S02]  /*0b80*/  @!P0 IMAD.IADD R3, R3, 0x1, -R2 ;  /* 0x0000000103038824 */ /* 0x000fc400078e0a02 */
[----:B------:R-:W-:-:S03]  /*0b90*/  IMAD.HI.U32 R8, R9, R11, RZ ;  /* 0x0000000b09087227 */ /* 0x000fc600078e00ff */
[----:B------:R-:W-:Y:S01]  /*0ba0*/  ISETP.GT.U32.AND P0, PT, R2, R3, PT ;  /* 0x000000030200720c */ /* 0x000fe20003f04070 */
[--C-:B------:R-:W-:Y:S01]  /*0bb0*/  @!P3 IMAD.IADD R4, R4, 0x1, -R2.reuse ;  /* 0x000000010404b824 */ /* 0x100fe200078e0a02 */
[----:B------:R-:W-:Y:S01]  /*0bc0*/  IADD3 R8, PT, PT, -R8, RZ, RZ ;  /* 0x000000ff08087210 */ /* 0x000fe20007ffe1ff */
[----:B------:R-:W-:Y:S01]  /*0bd0*/  @!P2 IMAD.IADD R5, R5, 0x1, -R2 ;  /* 0x000000010505a824 */ /* 0x000fe200078e0a02 */
[----:B------:R-:W-:Y:S01]  /*0be0*/  ISETP.GE.AND P3, PT, R14, RZ, PT ;  /* 0x000000ff0e00720c */ /* 0x000fe20003f66270 */
[----:B------:R-:W-:Y:S01]  /*0bf0*/  IMAD.MOV R13, RZ, RZ, -R10 ;  /* 0x000000ffff0d7224 */ /* 0x000fe200078e0a0a */
[C---:B------:R-:W-:Y:S01]  /*0c00*/  ISETP.GT.U32.AND P4, PT, R2.reuse, R4, PT ;  /* 0x000000040200720c */ /* 0x040fe20003f84070 */
[----:B------:R-:W-:Y:S01]  /*0c10*/  @!P6 IMAD.IADD R7, R7, 0x1, -R2 ;  /* 0x000000010707e824 */ /* 0x000fe200078e0a02 */
[C---:B------:R-:W-:Y:S01]  /*0c20*/  ISETP.GT.U32.AND P6, PT, R2.reuse, R5, PT ;  /* 0x000000050200720c */ /* 0x040fe20003fc4070 */
[C---:B------:R-:W-:Y:S01]  /*0c30*/  IMAD R8, R2.reuse, R8, R11 ;  /* 0x0000000802087224 */ /* 0x040fe200078e020b */
[----:B------:R-:W-:Y:S01]  /*0c40*/  IABS R14, R18 ;  /* 0x00000012000e7213 */ /* 0x000fe20000000000 */
[C---:B------:R-:W-:Y:S01]  /*0c50*/  IMAD R10, R2.reuse, R13, R12 ;  /* 0x0000000d020a7224 */ /* 0x040fe200078e020c */
[C---:B------:R-:W-:Y:S01]  /*0c60*/  ISETP.GT.U32.AND P2, PT, R2.reuse, R7, PT ;  /* 0x000000070200720c */ /* 0x040fe20003f44070 */
[----:B------:R-:W-:Y:S01]  /*0c70*/  @!P0 IMAD.IADD R3, R3, 0x1, -R2 ;  /* 0x0000000103038824 */ /* 0x000fe200078e0a02 */
[----:B------:R-:W-:Y:S01]  /*0c80*/  ISETP.GT.U32.AND P0, PT, R2, R8, PT ;  /* 0x000000080200720c */ /* 0x000fe20003f04070 */
[----:B------:R-:W-:-:S02]  /*0c90*/  VIADD R12, R0, 0xc0 ;  /* 0x000000c0000c7836 */ /* 0x000fc40000000000 */
[----:B------:R-:W-:-:S03]  /*0ca0*/  IMAD.HI.U32 R11, R9, R14, RZ ;  /* 0x0000000e090b7227 */ /* 0x000fc600078e00ff */
[----:B------:R-:W-:Y:S01]  /*0cb0*/  IABS R13, R12 ;  /* 0x0000000c000d7213 */ /* 0x000fe20000000000 */
[--C-:B------:R-:W-:Y:S01]  /*0cc0*/  @!P6 IMAD.IADD R5, R5, 0x1, -R2.reuse ;  /* 0x000000010505e824 */ /* 0x100fe200078e0a02 */
[----:B------:R-:W-:Y:S01]  /*0cd0*/  ISETP.GT.U32.AND P6, PT, R2, R10, PT ;  /* 0x0000000a0200720c */ /* 0x000fe20003fc4070 */
[--C-:B------:R-:W-:Y:S01]  /*0ce0*/  @!P4 IMAD.IADD R4, R4, 0x1, -R2.reuse ;  /* 0x000000010404c824 */ /* 0x100fe200078e0a02 */
[----:B------:R-:W-:Y:S01]  /*0cf0*/  ISETP.GE.AND P4, PT, R15, RZ, PT ;  /* 0x000000ff0f00720c */ /* 0x000fe20003f86270 */
[----:B------:R-:W-:Y:S02]  /*0d00*/  IMAD.MOV R11, RZ, RZ, -R11 ;  /* 0x000000ffff0b7224 */ /* 0x000fe400078e0a0b */
[----:B------:R-:W-:Y:S01]  /*0d10*/  @!P0 IMAD.IADD R8, R8, 0x1, -R2 ;  /* 0x0000000108088824 */ /* 0x000fe200078e0a02 */
[----:B------:R-:W-:Y:S01]  /*0d20*/  ISETP.GE.AND P0, PT, R12, RZ, PT ;  /* 0x000000ff0c00720c */ /* 0x000fe20003f06270 */
[----:B------:R-:W-:-:S04]  /*0d30*/  IMAD.HI.U32 R12, R9, R13, RZ ;  /* 0x0000000d090c7227 */ /* 0x000fc800078e00ff */
[--C-:B------:R-:W-:Y:S01]  /*0d40*/  @!P2 IMAD.IADD R7, R7, 0x1, -R2.reuse ;  /* 0x000000010707a824 */ /* 0x100fe200078e0a02 */
[----:B------:R-:W-:Y:S01]  /*0d50*/  ISETP.GE.AND P2, PT, R18, RZ, PT ;  /* 0x000000ff1200720c */ /* 0x000fe20003f46270 */
[----:B------:R-:W-:Y:S01]  /*0d60*/  @!P6 IMAD.IADD R10, R10, 0x1, -R2 ;  /* 0x000000010a0ae824 */ /* 0x000fe200078e0a02 */
[C---:B------:R-:W-:Y:S01]  /*0d70*/  ISETP.GT.U32.AND P6, PT, R2.reuse, R8, PT ;  /* 0x000000080200720c */ /* 0x040fe20003fc4070 */
[C---:B------:R-:W-:Y:S02]  /*0d80*/  IMAD R11, R2.reuse, R11, R14 ;  /* 0x0000000b020b7224 */ /* 0x040fe400078e020e */
[----:B------:R-:W-:Y:S02]  /*0d90*/  IMAD.MOV R12, RZ, RZ, -R12 ;  /* 0x000000ffff0c7224 */ /* 0x000fe400078e0a0c */
[----:B------:R-:W-:Y:S01]  /*0da0*/  @!P4 IMAD.MOV R7, RZ, RZ, -R7 ;  /* 0x000000ffff07c224 */ /* 0x000fe200078e0a07 */
[C---:B------:R-:W-:Y:S01]  /*0db0*/  ISETP.GT.U32.AND P4, PT, R2.reuse, R11, PT ;  /* 0x0000000b0200720c */ /* 0x040fe20003f84070 */
[----:B------:R-:W-:-:S02]  /*0dc0*/  IMAD R12, R2, R12, R13 ;  /* 0x0000000c020c7224 */ /* 0x000fc400078e020d */
[----:B------:R-:W-:Y:S01]  /*0dd0*/  @!P5 IMAD.MOV R4, RZ, RZ, -R4 ;  /* 0x000000ffff04d224 */ /* 0x000fe200078e0a04 */
[----:B------:R-:W-:Y:S01]  /*0de0*/  ISETP.GE.AND P5, PT, R16, RZ, PT ;  /* 0x000000ff1000720c */ /* 0x000fe20003fa6270 */
[----:B------:R-:W-:Y:S01]  /*0df0*/  @!P3 IMAD.MOV R5, RZ, RZ, -R5 ;  /* 0x000000ffff05b224 */ /* 0x000fe200078e0a05 */
[----:B------:R-:W-:Y:S01]  /*0e00*/  ISETP.GT.U32.AND P3, PT, R2, R10, PT ;  /* 0x0000000a0200720c */ /* 0x000fe20003f64070 */
[--C-:B------:R-:W-:Y:S01]  /*0e10*/  @!P6 IMAD.IADD R8, R8, 0x1, -R2.reuse ;  /* 0x000000010808e824 */ /* 0x100fe200078e0a02 */
[----:B------:R-:W-:Y:S01]  /*0e20*/  ISETP.GT.U32.AND P6, PT, R2, R12, PT ;  /* 0x0000000c0200720c */ /* 0x000fe20003fc4070 */
[----:B------:R-:W-:Y:S01]  /*0e30*/  @!P1 IMAD.MOV R3, RZ, RZ, -R3 ;  /* 0x000000ffff039224 */ /* 0x000fe200078e0a03 */
[----:B------:R-:W-:Y:S01]  /*0e40*/  ISETP.GE.AND P1, PT, R17, RZ, PT ;  /* 0x000000ff1100720c */ /* 0x000fe20003f26270 */
[C---:B------:R-:W-:Y:S01]  /*0e50*/  VIADD R24, R0.reuse, 0xa8 ;  /* 0x000000a800187836 */ /* 0x040fe20000000000 */
[----:B------:R-:W-:Y:S01]  /*0e60*/  IABS R17, R19 ;  /* 0x0000001300117213 */ /* 0x000fe20000000000 */
[----:B------:R-:W-:Y:S01]  /*0e70*/  @!P4 IMAD.IADD R11, R11, 0x1, -R2 ;  /* 0x000000010b0bc824 */ /* 0x000fe200078e0a02 */
[----:B------:R-:W-:Y:S01]  /*0e80*/  ISETP.GE.AND P4, PT, R19, RZ, PT ;  /* 0x000000ff1300720c */ /* 0x000fe20003f86270 */
[----:B------:R-:W-:Y:S01]  /*0e90*/  VIADD R15, R0, 0xb8 ;  /* 0x000000b8000f7836 */ /* 0x000fe20000000000 */
[----:B------:R-:W-:Y:S01]  /*0ea0*/  IABS R18, R24 ;  /* 0x0000001800127213 */ /* 0x000fe20000000000 */
[----:B------:R-:W-:Y:S01]  /*0eb0*/  @!P5 IMAD.MOV R8, RZ, RZ, -R8 ;  /* 0x000000ffff08d224 */ /* 0x000fe200078e0a08 */
[----:B------:R-:W-:Y:S01]  /*0ec0*/  ISETP.GT.U32.AND P5, PT, R2, R11, PT ;  /* 0x0000000b0200720c */ /* 0x000fe20003fa4070 */
[----:B------:R-:W-:Y:S01]  /*0ed0*/  IMAD.HI.U32 R14, R9, R17, RZ ;  /* 0x00000011090e7227 */ /* 0x000fe200078e00ff */
[----:B------:R-:W-:-:S03]  /*0ee0*/  IABS R16, R15 ;  /* 0x0000000f00107213 */ /* 0x000fc60000000000 */
[--C-:B------:R-:W-:Y:S02]  /*0ef0*/  @!P6 IMAD.IADD R12, R12, 0x1, -R2.reuse ;  /* 0x000000010c0ce824 */ /* 0x100fe400078e0a02 */
[----:B------:R-:W-:Y:S01]  /*0f00*/  @!P3 IMAD.IADD R10, R10, 0x1, -R2 ;  /* 0x000000010a0ab824 */ /* 0x000fe200078e0a02 */
[----:B------:R-:W-:Y:S01]  /*0f10*/  ISETP.GE.AND P3, PT, R15, RZ, PT ;  /* 0x000000ff0f00720c */ /* 0x000fe20003f66270 */
[----:B------:R-:W-:Y:S01]  /*0f20*/  IMAD.HI.U32 R15, R9, R18, RZ ;  /* 0x00000012090f7227 */ /* 0x000fe200078e00ff */
[----:B------:R-:W-:-:S03]  /*0f30*/  ISETP.GT.U32.AND P6, PT, R2, R12, PT ;  /* 0x0000000c0200720c */ /* 0x000fc60003fc4070 */
[----:B------:R-:W-:Y:S02]  /*0f40*/  IMAD.MOV R14, RZ, RZ, -R14 ;  /* 0x000000ffff0e7224 */ /* 0x000fe400078e0a0e */
[----:B------:R-:W-:Y:S02]  /*0f50*/  IMAD.MOV R15, RZ, RZ, -R15 ;  /* 0x000000ffff0f7224 */ /* 0x000fe400078e0a0f */
[----:B------:R-:W-:Y:S02]  /*0f60*/  IMAD R14, R2, R14, R17 ;  /* 0x0000000e020e7224 */ /* 0x000fe400078e0211 */
[----:B------:R-:W-:-:S04]  /*0f70*/  IMAD.HI.U32 R13, R9, R16, RZ ;  /* 0x00000010090d7227 */ /* 0x000fc800078e00ff */
[C---:B------:R-:W-:Y:S01]  /*0f80*/  IMAD R15, R2.reuse, R15, R18 ;  /* 0x0000000f020f7224 */ /* 0x040fe200078e0212 */
[----:B------:R-:W-:Y:S01]  /*0f90*/  IABS R18, R25 ;  /* 0x0000001900127213 */ /* 0x000fe20000000000 */
[--C-:B------:R-:W-:Y:S01]  /*0fa0*/  @!P5 IMAD.IADD R11, R11, 0x1, -R2.reuse ;  /* 0x000000010b0bd824 */ /* 0x100fe200078e0a02 */
[----:B------:R-:W-:Y:S01]  /*0fb0*/  ISETP.GT.U32.AND P5, PT, R2, R14, PT ;  /* 0x0000000e0200720c */ /* 0x000fe20003fa4070 */
[----:B------:R-:W-:Y:S02]  /*0fc0*/  IMAD.MOV R13, RZ, RZ, -R13 ;  /* 0x000000ffff0d7224 */ /* 0x000fe400078e0a0d */
[----:B------:R-:W-:Y:S01]  /*0fd0*/  @!P6 IMAD.IADD R12, R12, 0x1, -R2 ;  /* 0x000000010c0ce824 */ /* 0x000fe200078e0a02 */
[C---:B------:R-:W-:Y:S01]  /*0fe0*/  ISETP.GT.U32.AND P6, PT, R2.reuse, R15, PT ;  /* 0x0000000f0200720c */ /* 0x040fe20003fc4070 */
[----:B------:R-:W-:Y:S02]  /*0ff0*/  IMAD R13, R2, R13, R16 ;  /* 0x0000000d020d7224 */ /* 0x000fe400078e0210 */
[----:B------:R-:W-:-:S02]  /*1000*/  VIADD R26, R0, 0x98 ;  /* 0x00000098001a7836 */ /* 0x000fc40000000000 */
[----:B------:R-:W-:Y:S01]  /*1010*/  @!P1 IMAD.MOV R10, RZ, RZ, -R10 ;  /* 0x000000ffff0a9224 */ /* 0x000fe200078e0a0a */
[----:B------:R-:W-:Y:S01]  /*1020*/  ISETP.GT.U32.AND P1, PT, R2, R13, PT ;  /* 0x0000000d0200720c */ /* 0x000fe20003f24070 */
[----:B------:R-:W-:Y:S01]  /*1030*/  IMAD.HI.U32 R16, R9, R18, RZ ;  /* 0x0000001209107227 */ /* 0x000fe200078e00ff */
[----:B------:R-:W-:-:S03]  /*1040*/  IABS R20, R26 ;  /* 0x0000001a00147213 */ /* 0x000fc60000000000 */
[--C-:B------:R-:W-:Y:S02]  /*1050*/  @!P5 IMAD.IADD R14, R14, 0x1, -R2.reuse ;  /* 0x000000010e0ed824 */ /* 0x100fe400078e0a02 */
[----:B------:R-:W-:Y:S02]  /*1060*/  @!P6 IMAD.IADD R15, R15, 0x1, -R2 ;  /* 0x000000010f0fe824 */ /* 0x000fe400078e0a02 */
[----:B------:R-:W-:Y:S01]  /*1070*/  IMAD.HI.U32 R17, R9, R20, RZ ;  /* 0x0000001409117227 */ /* 0x000fe200078e00ff */
[----:B------:R-:W-:-:S03]  /*1080*/  ISETP.GT.U32.AND P6, PT, R2, R14, PT ;  /* 0x0000000e0200720c */ /* 0x000fc60003fc4070 */
[----:B------:R-:W-:Y:S02]  /*1090*/  IMAD.MOV R19, RZ, RZ, -R16 ;  /* 0x000000ffff137224 */ /* 0x000fe400078e0a10 */
[----:B------:R-:W-:Y:S01]  /*10a0*/  @!P1 IMAD.IADD R13, R13, 0x1, -R2 ;  /* 0x000000010d0d9824 */ /* 0x000fe200078e0a02 */
[----:B------:R-:W-:Y:S01]  /*10b0*/  ISETP.GE.AND P1, PT, R24, RZ, PT ;  /* 0x000000ff1800720c */ /* 0x000fe20003f26270 */
[----:B------:R-:W-:Y:S02]  /*10c0*/  IMAD.MOV R17, RZ, RZ, -R17 ;  /* 0x000000ffff117224 */ /* 0x000fe400078e0a11 */
[C---:B------:R-:W-:Y:S01]  /*10d0*/  IMAD R16, R2.reuse, R19, R18 ;  /* 0x0000001302107224 */ /* 0x040fe200078e0212 */
[C---:B------:R-:W-:Y:S01]  /*10e0*/  ISETP.GT.U32.AND P5, PT, R2.reuse, R13, PT ;  /* 0x0000000d0200720c */ /* 0x040fe20003fa4070 */
[----:B------:R-:W-:Y:S02]  /*10f0*/  IMAD R18, R2, R17, R20 ;  /* 0x0000001102127224 */ /* 0x000fe400078e0214 */
[----:B------:R-:W-:-:S02]  /*1100*/  VIADD R27, R0, 0x90 ;  /* 0x00000090001b7836 */ /* 0x000fc40000000000 */
[----:B------:R-:W-:Y:S01]  /*1110*/  @!P6 IMAD.IADD R14, R14, 0x1, -R2 ;  /* 0x000000010e0ee824 */ /* 0x000fe200078e0a02 */
[----:B------:R-:W-:Y:S01]  /*1120*/  ISETP.GT.U32.AND P6, PT, R2, R18, PT ;  /* 0x000000120200720c */ /* 0x000fe20003fc4070 */
[C---:B------:R-:W-:Y:S01]  /*1130*/  VIADD R28, R0.reuse, 0x88 ;  /* 0x00000088001c7836 */ /* 0x040fe20000000000 */
[----:B------:R-:W-:Y:S01]  /*1140*/  IABS R21, R27 ;  /* 0x0000001b00157213 */ /* 0x000fe20000000000 */
[----:B------:R-:W-:Y:S02]  /*1150*/  VIADD R24, R0, 0x80 ;  /* 0x0000008000187836 */ /* 0x000fe40000000000 */
[----:B------:R-:W-:Y:S01]  /*1160*/  @!P0 IMAD.MOV R12, RZ, RZ, -R12 ;  /* 0x000000ffff0c8224 */ /* 0x000fe200078e0a0c */
[----:B------:R-:W-:Y:S01]  /*1170*/  IABS R22, R28 ;  /* 0x0000001c00167213 */ /* 0x000fe20000000000 */
[----:B------:R-:W-:Y:S01]  /*1180*/  IMAD.HI.U32 R17, R9, R21, RZ ;  /* 0x0000001509117227 */ /* 0x000fe200078e00ff */
[----:B------:R-:W-:Y:S02]  /*1190*/  @!P5 IADD3 R13, PT, PT, R13, -R2, RZ ;  /* 0x800000020d0dd210 */ /* 0x000fe40007ffe0ff */
[----:B------:R-:W-:Y:S01]  /*11a0*/  ISETP.GT.U32.AND P5, PT, R2, R16, PT ;  /* 0x000000100200720c */ /* 0x000fe20003fa4070 */
[----:B------:R-:W-:Y:S01]  /*11b0*/  IMAD.HI.U32 R19, R9, R22, RZ ;  /* 0x0000001609137227 */ /* 0x000fe200078e00ff */
[----:B------:R-:W-:-:S02]  /*11c0*/  IABS R20, R24 ;  /* 0x0000001800147213 */ /* 0x000fc40000000000 */
[----:B------:R-:W-:Y:S01]  /*11d0*/  ISETP.GE.AND P0, PT, R25, RZ, PT ;  /* 0x000000ff1900720c */ /* 0x000fe20003f06270 */
[----:B------:R-:W-:Y:S02]  /*11e0*/  IMAD.MOV R17, RZ, RZ, -R17 ;  /* 0x000000ffff117224 */ /* 0x000fe400078e0a11 */
[----:B------:R-:W-:Y:S02]  /*11f0*/  @!P6 IMAD.IADD R18, R18, 0x1, -R2 ;  /* 0x000000011212e824 */ /* 0x000fe400078e0a02 */
[----:B------:R-:W-:Y:S02]  /*1200*/  IMAD.MOV R19, RZ, RZ, -R19 ;  /* 0x000000ffff137224 */ /* 0x000fe400078e0a13 */
[C---:B------:R-:W-:Y:S02]  /*1210*/  IMAD R17, R2.reuse, R17, R21 ;  /* 0x0000001102117224 */ /* 0x040fe400078e0215 */
[----:B------:R-:W-:Y:S02]  /*1220*/  IMAD.MOV.U32 R21, RZ, RZ, R20 ;  /* 0x000000ffff157224 */ /* 0x000fe400078e0014 */
[----:B------:R-:W-:Y:S01]  /*1230*/  @!P3 IMAD.MOV R13, RZ, RZ, -R13 ;  /* 0x000000ffff0db224 */ /* 0x000fe200078e0a0d */
[C---:B------:R-:W-:Y:S01]  /*1240*/  ISETP.GT.U32.AND P3, PT, R2.reuse, R18, PT ;  /* 0x000000120200720c */ /* 0x040fe20003f64070 */
[----:B------:R-:W-:-:S02]  /*1250*/  IMAD R19, R2, R19, R22 ;  /* 0x0000001302137224 */ /* 0x000fc400078e0216 */
[----:B------:R-:W-:-:S04]  /*1260*/  IMAD.HI.U32 R20, R9, R21, RZ ;  /* 0x0000001509147227 */ /* 0x000fc800078e00ff */
[----:B------:R-:W-:Y:S01]  /*1270*/  @!P2 IMAD.MOV R11, RZ, RZ, -R11 ;  /* 0x000000ffff0ba224 */ /* 0x000fe200078e0a0b */
[C---:B------:R-:W-:Y:S01]  /*1280*/  ISETP.GT.U32.AND P2, PT, R2.reuse, R15, PT ;  /* 0x0000000f0200720c */ /* 0x040fe20003f44070 */
[----:B------:R-:W-:Y:S01]  /*1290*/  @!P4 IMAD.MOV R14, RZ, RZ, -R14 ;  /* 0x000000ffff0ec224 */ /* 0x000fe200078e0a0e */
[----:B------:R-:W-:Y:S01]  /*12a0*/  ISETP.GT.U32.AND P4, PT, R2, R19, PT ;  /* 0x000000130200720c */ /* 0x000fe20003f84070 */
[----:B------:R-:W-:Y:S02]  /*12b0*/  VIADD R25, R0, 0x78 ;  /* 0x0000007800197836 */ /* 0x000fe40000000000 */
[----:B------:R-:W-:Y:S01]  /*12c0*/  @!P5 IMAD.IADD R16, R16, 0x1, -R2 ;  /* 0x000000011010d824 */ /* 0x000fe200078e0a02 */
[----:B------:R-:W-:Y:S01]  /*12d0*/  ISETP.GT.U32.AND P5, PT, R2, R17, PT ;  /* 0x000000110200720c */ /* 0x000fe20003fa4070 */
[----:B------:R-:W-:Y:S01]  /*12e0*/  IMAD.MOV R20, RZ, RZ, -R20 ;  /* 0x000000ffff147224 */ /* 0x000fe200078e0a14 */
[----:B------:R-:W-:Y:S01]  /*12f0*/  IABS R22, R25 ;  /* 0x0000001900167213 */ /* 0x000fe20000000000 */
[----:B------:R-:W-:Y:S01]  /*1300*/  @!P3 IMAD.IADD R18, R18, 0x1, -R2 ;  /* 0x000000011212b824 */ /* 0x000fe200078e0a02 */
[C---:B------:R-:W-:Y:S01]  /*1310*/  ISETP.GT.U32.AND P6, PT, R2.reuse, R16, PT ;  /* 0x000000100200720c */ /* 0x040fe20003fc4070 */
[----:B------:R-:W-:-:S02]  /*1320*/  IMAD R20, R2, R20, R21 ;  /* 0x0000001402147224 */ /* 0x000fc400078e0215 */
[----:B------:R-:W-:-:S03]  /*1330*/  IMAD.HI.U32 R21, R9, R22, RZ ;  /* 0x0000001609157227 */ /* 0x000fc600078e00ff */
[----:B------:R-:W-:Y:S01]  /*1340*/  ISETP.GT.U32.AND P3, PT, R2, R20, PT ;  /* 0x000000140200720c */ /* 0x000fe20003f64070 */
[--C-:B------:R-:W-:Y:S01]  /*1350*/  @!P2 IMAD.IADD R15, R15, 0x1, -R2.reuse ;  /* 0x000000010f0fa824 */ /* 0x100fe200078e0a02 */
[----:B------:R-:W-:Y:S01]  /*1360*/  ISETP.GE.AND P2, PT, R26, RZ, PT ;  /* 0x000000ff1a00720c */ /* 0x000fe20003f46270 */
[--C-:B------:R-:W-:Y:S02]  /*1370*/  @!P4 IMAD.IADD R19, R19, 0x1, -R2.reuse ;  /* 0x000000011313c824 */ /* 0x100fe400078e0a02 */
[--C-:B------:R-:W-:Y:S01]  /*1380*/  @!P5 IMAD.IADD R17, R17, 0x1, -R2.reuse ;  /* 0x000000011111d824 */ /* 0x100fe200078e0a02 */
[----:B------:R-:W-:Y:S01]  /*1390*/  @!P1 IADD3 R15, PT, PT, -R15, RZ, RZ ;  /* 0x000000ff0f0f9210 */ /* 0x000fe20007ffe1ff */
[----:B------:R-:W-:Y:S01]  /*13a0*/  IMAD.MOV R21, RZ, RZ, -R21 ;  /* 0x000000ffff157224 */ /* 0x000fe200078e0a15 */
[----:B------:R-:W-:Y:S01]  /*13b0*/  ISETP.GT.U32.AND P4, PT, R2, R19, PT ;  /* 0x000000130200720c */ /* 0x000fe20003f84070 */
[----:B------:R-:W-:Y:S01]  /*13c0*/  @!P6 IMAD.IADD R16, R16, 0x1, -R2 ;  /* 0x000000011010e824 */ /* 0x000fe200078e0a02 */
[C---:B------:R-:W-:Y:S01]  /*13d0*/  ISETP.GT.U32.AND P1, PT, R2.reuse, R17, PT ;  /* 0x000000110200720c */ /* 0x040fe20003f24070 */
[----:B------:R-:W-:Y:S01]  /*13e0*/  IMAD R21, R2, R21, R22 ;  /* 0x0000001502157224 */ /* 0x000fe200078e0216 */
[----:B------:R-:W-:Y:S01]  /*13f0*/  ISETP.GE.AND P5, PT, R27, RZ, PT ;  /* 0x000000ff1b00720c */ /* 0x000fe20003fa6270 */
[----:B------:R-:W-:Y:S01]  /*1400*/  @!P3 IMAD.IADD R20, R20, 0x1, -R2 ;  /* 0x000000011414b824 */ /* 0x000fe200078e0a02 */
[----:B------:R-:W-:Y:S01]  /*1410*/  ISETP.GE.AND P6, PT, R28, RZ, PT ;  /* 0x000000ff1c00720c */ /* 0x000fe20003fc6270 */
[----:B------:R-:W-:Y:S01]  /*1420*/  VIADD R22, R0, 0x70 ;  /* 0x0000007000167836 */ /* 0x000fe20000000000 */
[----:B------:R-:W-:Y:S01]  /*1430*/  ISETP.GT.U32.AND P3, PT, R2, R21, PT ;  /* 0x000000150200720c */ /* 0x000fe20003f64070 */
[----:B------:R-:W-:Y:S01]  /*1440*/  @!P0 IMAD.MOV R16, RZ, RZ, -R16 ;  /* 0x000000ffff108224 */ /* 0x000fe200078e0a10 */
[----:B------:R-:W-:Y:S01]  /*1450*/  ISETP.GE.AND P0, PT, R24, RZ, PT ;  /* 0x000000ff1800720c */ /* 0x000fe20003f06270 */
[----:B------:R-:W-:-:S02]  /*1460*/  VIADD R24, R0, 0x68 ;  /* 0x0000006800187836 */ /* 0x000fc40000000000 */
[----:B------:R-:W-:Y:S01]  /*1470*/  @!P4 IADD3 R19, PT, PT, R19, -R2, RZ ;  /* 0x800000021313c210 */ /* 0x000fe20007ffe0ff */
[----:B------:R-:W-:Y:S01]  /*1480*/  @!P2 IMAD.MOV R18, RZ, RZ, -R18 ;  /* 0x000000ffff12a224 */ /* 0x000fe200078e0a12 */
[----:B------:R-:W-:Y:S01]  /*1490*/  ISETP.GE.AND P4, PT, R22, RZ, PT ;  /* 0x000000ff1600720c */ /* 0x000fe20003f86270 */
[--C-:B------:R-:W-:Y:S01]  /*14a0*/  @!P1 IMAD.IADD R17, R17, 0x1, -R2.reuse ;  /* 0x0000000111119824 */ /* 0x100fe200078e0a02 */
[----:B------:R-:W-:Y:S01]  /*14b0*/  IABS R22, R22 ;  /* 0x0000001600167213 */ /* 0x000fe20000000000 */
[----:B------:R-:W-:Y:S01]  /*14c0*/  VIADD R27, R0, 0x50 ;  /* 0x00000050001b7836 */ /* 0x000fe20000000000 */
[----:B------:R-:W-:Y:S01]  /*14d0*/  IABS R28, R24 ;  /* 0x00000018001c7213 */ /* 0x000fe20000000000 */
[----:B------:R-:W-:Y:S01]  /*14e0*/  @!P5 IMAD.MOV R17, RZ, RZ, -R17 ;  /* 0x000000ffff11d224 */ /* 0x000fe200078e0a11 */
[----:B------:R-:W-:Y:S01]  /*14f0*/  ISETP.GE.AND P5, PT, R24, RZ, PT ;  /* 0x000000ff1800720c */ /* 0x000fe20003fa6270 */
[----:B------:R-:W-:Y:S01]  /*1500*/  @!P3 IMAD.IADD R21, R21, 0x1, -R2 ;  /* 0x000000011515b824 */ /* 0x000fe200078e0a02 */
[----:B------:R-:W-:Y:S01]  /*1510*/  ISETP.GE.AND P1, PT, R25, RZ, PT ;  /* 0x000000ff1900720c */ /* 0x000fe20003f26270 */
[----:B------:R-:W-:Y:S01]  /*1520*/  IMAD.MOV.U32 R24, RZ, RZ, R22 ;  /* 0x000000ffff187224 */ /* 0x000fe200078e0016 */
[----:B------:R-:W-:Y:S01]  /*1530*/  ISETP.GT.U32.AND P2, PT, R2, R20, PT ;  /* 0x000000140200720c */ /* 0x000fe20003f44070 */
[----:B------:R-:W-:Y:S01]  /*1540*/  VIADD R25, R0, 0x60 ;  /* 0x0000006000197836 */ /* 0x000fe20000000000 */
[----:B------:R-:W-:Y:S01]  /*1550*/  ISETP.GT.U32.AND P3, PT, R2, R21, PT ;  /* 0x000000150200720c */ /* 0x000fe20003f64070 */
[----:B------:R-:W-:Y:S01]  /*1560*/  IMAD.HI.U32 R22, R9, R24, RZ ;  /* 0x0000001809167227 */ /* 0x000fe200078e00ff */
[----:B------:R-:W-:-:S02]  /*1570*/  IABS R34, R27 ;  /* 0x0000001b00227213 */ /* 0x000fc40000000000 */
[----:B------:R-:W-:Y:S01]  /*1580*/  IABS R30, R25 ;  /* 0x00000019001e7213 */ /* 0x000fe20000000000 */
[----:B------:R-:W-:Y:S01]  /*1590*/  @!P6 IMAD.MOV R19, RZ, RZ, -R19 ;  /* 0x000000ffff13e224 */ /* 0x000fe200078e0a13 */
[----:B------:R-:W-:Y:S01]  /*15a0*/  ISETP.GE.AND P6, PT, R25, RZ, PT ;  /* 0x000000ff1900720c */ /* 0x000fe20003fc6270 */
[----:B------:R-:W-:Y:S02]  /*15b0*/  IMAD.MOV R25, RZ, RZ, -R22 ;  /* 0x000000ffff197224 */ /* 0x000fe400078e0a16 */
[----:B------:R-:W-:Y:S02]  /*15c0*/  VIADD R26, R0, 0x58 ;  /* 0x00000058001a7836 */ /* 0x000fe40000000000 */
[C---:B------:R-:W-:Y:S02]  /*15d0*/  IMAD R22, R2.reuse, R25, R24 ;  /* 0x0000001902167224 */ /* 0x040fe400078e0218 */
[----:B------:R-:W-:Y:S01]  /*15e0*/  @!P3 IMAD.IADD R21, R21, 0x1, -R2 ;  /* 0x000000011515b824 */ /* 0x000fe200078e0a02 */
[----:B------:R-:W-:Y:S01]  /*15f0*/  IABS R32, R26 ;  /* 0x0000001a00207213 */ /* 0x000fe20000000000 */
[----:B------:R-:W-:Y:S01]  /*1600*/  IMAD.HI.U32 R24, R9, R28, RZ ;  /* 0x0000001c09187227 */ /* 0x000fe200078e00ff */
[----:B------:R-:W-:-:S03]  /*1610*/  ISETP.GT.U32.AND P3, PT, R2, R22, PT ;  /* 0x000000160200720c */ /* 0x000fc60003f64070 */
[----:B------:R-:W-:Y:S01]  /*1620*/  @!P2 IMAD.IADD R20, R20, 0x1, -R2 ;  /* 0x000000011414a824 */ /* 0x000fe200078e0a02 */
[----:B------:R-:W-:Y:S01]  /*1630*/  ISETP.GE.AND P2, PT, R26, RZ, PT ;  /* 0x000000ff1a00720c */ /* 0x000fe20003f46270 */
[----:B------:R-:W-:-:S04]  /*1640*/  IMAD.HI.U32 R25, R9, R30, RZ ;  /* 0x0000001e09197227 */ /* 0x000fc800078e00ff */
[----:B------:R-:W-:Y:S02]  /*1650*/  IMAD.MOV R29, RZ, RZ, -R24 ;  /* 0x000000ffff1d7224 */ /* 0x000fe400078e0a18 */
[----:B------:R-:W-:Y:S01]  /*1660*/  @!P0 IMAD.MOV R20, RZ, RZ, -R20 ;  /* 0x000000ffff148224 */ /* 0x000fe200078e0a14 */
[----:B------:R-:W-:Y:S01]  /*1670*/  ISETP.GE.AND P0, PT, R27, RZ, PT ;  /* 0x000000ff1b00720c */ /* 0x000fe20003f06270 */
[----:B------:R-:W-:Y:S02]  /*1680*/  @!P3 IMAD.IADD R22, R22, 0x1, -R2 ;  /* 0x000000011616b824 */ /* 0x000fe400078e0a02 */
[----:B------:R-:W-:Y:S02]  /*1690*/  IMAD.MOV R31, RZ, RZ, -R25 ;  /* 0x000000ffff1f7224 */ /* 0x000fe400078e0a19 */
[----:B------:R-:W-:Y:S01]  /*16a0*/  IMAD.HI.U32 R27, R9, R34, RZ ;  /* 0x00000022091b7227 */ /* 0x000fe200078e00ff */
[----:B------:R-:W-:-:S03]  /*16b0*/  ISETP.GT.U32.AND P3, PT, R2, R22, PT ;  /* 0x000000160200720c */ /* 0x000fc60003f64070 */
[C---:B------:R-:W-:Y:S02]  /*16c0*/  IMAD R25, R2.reuse, R29, R28 ;  /* 0x0000001d02197224 */ /* 0x040fe400078e021c */
[----:B------:R-:W-:Y:S02]  /*16d0*/  IMAD.MOV R35, RZ, RZ, -R27 ;  /* 0x000000ffff237224 */ /* 0x000fe400078e0a1b */
[----:B------:R-:W-:Y:S01]  /*16e0*/  @!P1 IMAD.MOV R21, RZ, RZ, -R21 ;  /* 0x000000ffff159224 */ /* 0x000fe200078e0a15 */
[C---:B------:R-:W-:Y:S01]  /*16f0*/  ISETP.GT.U32.AND P1, PT, R2.reuse, R25, PT ;  /* 0x000000190200720c */ /* 0x040fe20003f24070 */
[----:B------:R-:W-:Y:S02]  /*1700*/  IMAD R27, R2, R31, R30 ;  /* 0x0000001f021b7224 */ /* 0x000fe400078e021e */
[----:B------:R-:W-:-:S04]  /*1710*/  IMAD.HI.U32 R26, R9, R32, RZ ;  /* 0x00000020091a7227 */ /* 0x000fc800078e00ff */
[----:B------:R-:W-:Y:S01]  /*1720*/  @!P3 IMAD.IADD R22, R22, 0x1, -R2 ;  /* 0x000000011616b824 */ /* 0x000fe200078e0a02 */
[----:B------:R-:W-:Y:S01]  /*1730*/  ISETP.GT.U32.AND P3, PT, R2, R27, PT ;  /* 0x0000001b0200720c */ /* 0x000fe20003f64070 */
[----:B------:R-:W-:Y:S02]  /*1740*/  VIADD R36, R0, 0x48 ;  /* 0x0000004800247836 */ /* 0x000fe40000000000 */
[----:B------:R-:W-:Y:S02]  /*1750*/  IMAD.MOV R33, RZ, RZ, -R26 ;  /* 0x000000ffff217224 */ /* 0x000fe400078e0a1a */
[----:B------:R-:W-:Y:S01]  /*1760*/  @!P1 IMAD.IADD R25, R25, 0x1, -R2 ;  /* 0x0000000119199824 */ /* 0x000fe200078e0a02 */
[----:B------:R-:W-:Y:S01]  /*1770*/  IABS R24, R36 ;  /* 0x0000002400187213 */ /* 0x000fe20000000000 */
[----:B------:R-:W-:Y:S02]  /*1780*/  IMAD R29, R2, R33, R32 ;  /* 0x00000021021d7224 */ /* 0x000fe400078e0220 */
[----:B------:R-:W-:Y:S01]  /*1790*/  VIADD R30, R0, 0x40 ;  /* 0x00000040001e7836 */ /* 0x000fe20000000000 */
[----:B------:R-:W-:Y:S01]  /*17a0*/  MOV R33, R24 ;  /* 0x0000001800217202 */ /* 0x000fe20000000f00 */
[----:B------:R-:W-:Y:S01]  /*17b0*/  @!P4 IMAD.MOV R22, RZ, RZ, -R22 ;  /* 0x000000ffff16c224 */ /* 0x000fe200078e0a16 */
[C---:B------:R-:W-:Y:S01]  /*17c0*/  ISETP.GT.U32.AND P1, PT, R2.reuse, R29, PT ;  /* 0x0000001d0200720c */ /* 0x040fe20003f24070 */
[C---:B------:R-:W-:Y:S01]  /*17d0*/  IMAD R31, R2.reuse, R35, R34 ;  /* 0x00000023021f7224 */ /* 0x040fe200078e0222 */
[----:B------:R-:W-:Y:S01]  /*17e0*/  @!P3 IADD3 R27, PT, PT, R27, -R2, RZ ;  /* 0x800000021b1bb210 */ /* 0x000fe20007ffe0ff */
[----:B------:R-:W-:Y:S01]  /*17f0*/  IMAD.HI.U32 R24, R9, R33, RZ ;  /* 0x0000002109187227 */ /* 0x000fe200078e00ff */
[----:B------:R-:W-:-:S02]  /*1800*/  ISETP.GT.U32.AND P3, PT, R2, R25, PT ;  /* 0x000000190200720c */ /* 0x000fc40003f64070 */
[----:B------:R-:W-:Y:S01]  /*1810*/  ISETP.GT.U32.AND P4, PT, R2, R27, PT ;  /* 0x0000001b0200720c */ /* 0x000fe20003f84070 */
[----:B------:R-:W-:Y:S01]  /*1820*/  IMAD.MOV R24, RZ, RZ, -R24 ;  /* 0x000000ffff187224 */ /* 0x000fe200078e0a18 */
[----:B------:R-:W-:Y:S01]  /*1830*/  IABS R35, R30 ;  /* 0x0000001e00237213 */ /* 0x000fe20000000000 */
[C---:B------:R-:W-:Y:S02]  /*1840*/  VIADD R32, R0.reuse, 0x38 ;  /* 0x0000003800207836 */ /* 0x040fe40000000000 */
[----:B------:R-:W-:Y:S02]  /*1850*/  VIADD R34, R0, 0x30 ;  /* 0x0000003000227836 */ /* 0x000fe40000000000 */
[----:B------:R-:W-:Y:S01]  /*1860*/  IMAD R33, R2, R24, R33 ;  /* 0x0000001802217224 */ /* 0x000fe200078e0221 */
[----:B------:R-:W-:Y:S01]  /*1870*/  IABS R37, R32 ;  /* 0x0000002000257213 */ /* 0x000fe20000000000 */
[----:B------:R-:W-:Y:S01]  /*1880*/  @!P1 IMAD.IADD R29, R29, 0x1, -R2 ;  /* 0x000000011d1d9824 */ /* 0x000fe200078e0a02 */
[----:B------:R-:W-:Y:S01]  /*1890*/  IABS R39, R34 ;  /* 0x0000002200277213 */ /* 0x000fe20000000000 */
[----:B------:R-:W-:-:S03]  /*18a0*/  IMAD.HI.U32 R24, R9, R35, RZ ;  /* 0x0000002309187227 */ /* 0x000fc600078e00ff */
[C---:B------:R-:W-:Y:S01]  /*18b0*/  ISETP.GT.U32.AND P1, PT, R2.reuse, R29, PT ;  /* 0x0000001d0200720c */ /* 0x040fe20003f24070 */
[----:B------:R-:W-:Y:S02]  /*18c0*/  IMAD.MOV R24, RZ, RZ, -R24 ;  /* 0x000000ffff187224 */ /* 0x000fe400078e0a18 */
[--C-:B------:R-:W-:Y:S01]  /*18d0*/  @!P3 IMAD.IADD R25, R25, 0x1, -R2.reuse ;  /* 0x000000011919b824 */ /* 0x100fe200078e0a02 */
[C---:B------:R-:W-:Y:S01]  /*18e0*/  ISETP.GT.U32.AND P3, PT, R2.reuse, R31, PT ;  /* 0x0000001f0200720c */ /* 0x040fe20003f64070 */
[----:B------:R-:W-:Y:S01]  /*18f0*/  @!P4 IMAD.IADD R27, R27, 0x1, -R2 ;  /* 0x000000011b1bc824 */ /* 0x000fe200078e0a02 */
[C---:B------:R-:W-:Y:S01]  /*1900*/  ISETP.GT.U32.AND P4, PT, R2.reuse, R33, PT ;  /* 0x000000210200720c */ /* 0x040fe20003f84070 */
[----:B------:R-:W-:Y:S02]  /*1910*/  IMAD R35, R2, R24, R35 ;  /* 0x0000001802237224 */ /* 0x000fe400078e0223 */
[----:B------:R-:W-:-:S04]  /*1920*/  IMAD.HI.U32 R26, R9, R37, RZ ;  /* 0x00000025091a7227 */ /* 0x000fc800078e00ff */
[----:B------:R-:W-:-:S04]  /*1930*/  IMAD.HI.U32 R24, R9, R39, RZ ;  /* 0x0000002709187227 */ /* 0x000fc800078e00ff */
[----:B------:R-:W-:Y:S02]  /*1940*/  IMAD.MOV R26, RZ, RZ, -R26 ;  /* 0x000000ffff1a7224 */ /* 0x000fe400078e0a1a */
[----:B------:R-:W-:Y:S01]  /*1950*/  IMAD.MOV R24, RZ, RZ, -R24 ;  /* 0x000000ffff187224 */ /* 0x000fe200078e0a18 */
[----:B------:R-:W-:Y:S01]  /*1960*/  @!P4 IADD3 R33, PT, PT, R33, -R2, RZ ;  /* 0x800000022121c210 */ /* 0x000fe20007ffe0ff */
[C---:B------:R-:W-:Y:S02]  /*1970*/  IMAD R37, R2.reuse, R26, R37 ;  /* 0x0000001a02257224 */ /* 0x040fe400078e0225 */
[C---:B------:R-:W-:Y:S02]  /*1980*/  IMAD R39, R2.reuse, R24, R39 ;  /* 0x0000001802277224 */ /* 0x040fe400078e0227 */
[--C-:B------:R-:W-:Y:S01]  /*1990*/  @!P1 IMAD.IADD R29, R29, 0x1, -R2.reuse ;  /* 0x000000011d1d9824 */ /* 0x100fe200078e0a02 */
[----:B------:R-:W-:Y:S01]  /*19a0*/  ISETP.GT.U32.AND P1, PT, R2, R35, PT ;  /* 0x000000230200720c */ /* 0x000fe20003f24070 */
[----:B------:R-:W-:Y:S01]  /*19b0*/  VIADD R38, R0, 0x28 ;  /* 0x0000002800267836 */ /* 0x000fe20000000000 */
[C---:B------:R-:W-:Y:S01]  /*19c0*/  ISETP.GT.U32.AND P4, PT, R2.reuse, R39, PT ;  /* 0x000000270200720c */ /* 0x040fe20003f84070 */
[----:B------:R-:W-:Y:S01]  /*19d0*/  @!P3 IMAD.IADD R31, R31, 0x1, -R2 ;  /* 0x000000011f1fb824 */ /* 0x000fe200078e0a02 */
[----:B------:R-:W-:Y:S01]  /*19e0*/  ISETP.GT.U32.AND P3, PT, R2, R37, PT ;  /* 0x000000250200720c */ /* 0x000fe20003f64070 */
[C---:B------:R-:W-:Y:S01]  /*19f0*/  VIADD R40, R0.reuse, 0x20 ;  /* 0x0000002000287836 */ /* 0x040fe20000000000 */
[----:B------:R-:W-:Y:S01]  /*1a00*/  IABS R41, R38 ;  /* 0x0000002600297213 */ /* 0x000fe20000000000 */
[----:B------:R-:W-:-:S02]  /*1a10*/  VIADD R42, R0, 0x18 ;  /* 0x00000018002a7836 */ /* 0x000fc40000000000 */
[----:B------:R-:W-:Y:S01]  /*1a20*/  @!P6 IMAD.MOV R27, RZ, RZ, -R27 ;  /* 0x000000ffff1be224 */ /* 0x000fe200078e0a1b */
[----:B------:R-:W-:Y:S01]  /*1a30*/  IABS R43, R40 ;  /* 0x00000028002b7213 */ /* 0x000fe20000000000 */
[----:B------:R-:W-:Y:S01]  /*1a40*/  IMAD.HI.U32 R26, R9, R41, RZ ;  /* 0x00000029091a7227 */ /* 0x000fe200078e00ff */
[----:B------:R-:W-:Y:S02]  /*1a50*/  IABS R45, R42 ;  /* 0x0000002a002d7213 */ /* 0x000fe40000000000 */
[C---:B------:R-:W-:Y:S01]  /*1a60*/  ISETP.GT.U32.AND P6, PT, R2.reuse, R33, PT ;  /* 0x000000210200720c */ /* 0x040fe20003fc4070 */
[----:B------:R-:W-:Y:S01]  /*1a70*/  @!P1 IMAD.IADD R35, R35, 0x1, -R2 ;  /* 0x0000000123239824 */ /* 0x000fe200078e0a02 */
[C---:B------:R-:W-:Y:S01]  /*1a80*/  ISETP.GT.U32.AND P1, PT, R2.reuse, R31, PT ;  /* 0x0000001f0200720c */ /* 0x040fe20003f24070 */
[----:B------:R-:W-:Y:S02]  /*1a90*/  IMAD.MOV R26, RZ, RZ, -R26 ;  /* 0x000000ffff1a7224 */ /* 0x000fe400078e0a1a */
[--C-:B------:R-:W-:Y:S01]  /*1aa0*/  @!P3 IMAD.IADD R37, R37, 0x1, -R2.reuse ;  /* 0x000000012525b824 */ /* 0x100fe200078e0a02 */
[----:B------:R-:W-:Y:S01]  /*1ab0*/  ISETP.GT.U32.AND P3, PT, R2, R35, PT ;  /* 0x000000230200720c */ /* 0x000fe20003f64070 */
[----:B------:R-:W-:-:S02]  /*1ac0*/  @!P4 IMAD.IADD R39, R39, 0x1, -R2 ;  /* 0x000000012727c824 */ /* 0x000fc400078e0a02 */
[C---:B------:R-:W-:Y:S01]  /*1ad0*/  IMAD R41, R2.reuse, R26, R41 ;  /* 0x0000001a02297224 */ /* 0x040fe200078e0229 */
[----:B------:R-:W-:Y:S01]  /*1ae0*/  ISETP.GT.U32.AND P4, PT, R2, R37, PT ;  /* 0x000000250200720c */ /* 0x000fe20003f84070 */
[----:B------:R-:W-:-:S04]  /*1af0*/  IMAD.HI.U32 R24, R9, R43, RZ ;  /* 0x0000002b09187227 */ /* 0x000fc800078e00ff */
[----:B------:R-:W-:-:S04]  /*1b00*/  IMAD.HI.U32 R26, R9, R45, RZ ;  /* 0x0000002d091a7227 */ /* 0x000fc800078e00ff */
[----:B------:R-:W-:Y:S01]  /*1b10*/  @!P2 IMAD.MOV R29, RZ, RZ, -R29 ;  /* 0x000000ffff1da224 */ /* 0x000fe200078e0a1d */
[C---:B------:R-:W-:Y:S01]  /*1b20*/  ISETP.GT.U32.AND P2, PT, R2.reuse, R39, PT ;  /* 0x000000270200720c */ /* 0x040fe20003f44070 */
[----:B------:R-:W-:Y:S02]  /*1b30*/  IMAD.MOV R28, RZ, RZ, -R24 ;  /* 0x000000ffff1c7224 */ /* 0x000fe400078e0a18 */
[----:B------:R-:W-:Y:S01]  /*1b40*/  IMAD.MOV R26, RZ, RZ, -R26 ;  /* 0x000000ffff1a7224 */ /* 0x000fe200078e0a1a */
[----:B------:R-:W-:Y:S01]  /*1b50*/  @!P4 IADD3 R37, PT, PT, R37, -R2, RZ ;  /* 0x800000022525c210 */ /* 0x000fe20007ffe0ff */
[C---:B------:R-:W-:Y:S02]  /*1b60*/  IMAD R43, R2.reuse, R28, R43 ;  /* 0x0000001c022b7224 */ /* 0x040fe400078e022b */
[C---:B------:R-:W-:Y:S02]  /*1b70*/  IMAD R45, R2.reuse, R26, R45 ;  /* 0x0000001a022d7224 */ /* 0x040fe400078e022d */
[--C-:B------:R-:W-:Y:S01]  /*1b80*/  @!P6 IMAD.IADD R33, R33, 0x1, -R2.reuse ;  /* 0x000000012121e824 */ /* 0x100fe200078e0a02 */
[C---:B------:R-:W-:Y:S01]  /*1b90*/  ISETP.GT.U32.AND P6, PT, R2.reuse, R43, PT ;  /* 0x0000002b0200720c */ /* 0x040fe20003fc4070 */
[----:B------:R-:W-:Y:S01]  /*1ba0*/  @!P3 IMAD.IADD R35, R35, 0x1, -R2 ;  /* 0x000000012323b824 */ /* 0x000fe200078e0a02 */
[----:B------:R-:W-:Y:S01]  /*1bb0*/  ISETP.GT.U32.AND P3, PT, R2, R45, PT ;  /* 0x0000002d0200720c */ /* 0x000fe20003f64070 */
[----:B------:R-:W-:-:S04]  /*1bc0*/  IMAD.HI.U32 R24, R9, R47, RZ ;  /* 0x0000002f09187227 */ /* 0x000fc800078e00ff */
[----:B------:R-:W-:Y:S01]  /*1bd0*/  @!P2 IMAD.IADD R39, R39, 0x1, -R2 ;  /* 0x000000012727a824 */ /* 0x000fe200078e0a02 */
[----:B------:R-:W-:Y:S01]  /*1be0*/  ISETP.GE.AND P2, PT, R36, RZ, PT ;  /* 0x000000ff2400720c */ /* 0x000fe20003f46270 */
[----:B------:R-:W-:Y:S02]  /*1bf0*/  IMAD.MOV R24, RZ, RZ, -R24 ;  /* 0x000000ffff187224 */ /* 0x000fe400078e0a18 */
[----:B------:R-:W-:Y:S02]  /*1c00*/  VIADD R44, R0, 0x10 ;  /* 0x00000010002c7836 */ /* 0x000fe40000000000 */
[----:B------:R-:W-:Y:S02]  /*1c10*/  IMAD R47, R2, R24, R47 ;  /* 0x00000018022f7224 */ /* 0x000fe400078e022f */
[----:B------:R-:W-:Y:S01]  /*1c20*/  IMAD.MOV.U32 R26, RZ, RZ, R25 ;  /* 0x000000ffff1a7224 */ /* 0x000fe200078e0019 */
[----:B------:R-:W-:Y:S01]  /*1c30*/  IABS R25, R44 ;  /* 0x0000002c00197213 */ /* 0x000fe20000000000 */
[----:B------:R-:W-:Y:S01]  /*1c40*/  VIADD R24, R0, 0x8 ;  /* 0x0000000800187836 */ /* 0x000fe20000000000 */
[----:B------:R-:W-:Y:S01]  /*1c50*/  ISETP.GT.U32.AND P4, PT, R2, R47, PT ;  /* 0x0000002f0200720c */ /* 0x000fe20003f84070 */
[----:B------:R-:W-:Y:S01]  /*1c60*/  @!P5 IMAD.MOV R26, RZ, RZ, -R26 ;  /* 0x000000ffff1ad224 */ /* 0x000fe200078e0a1a */
[----:B------:R-:W-:Y:S01]  /*1c70*/  ISETP.GE.AND P5, PT, R0, RZ, PT ;  /* 0x000000ff0000720c */ /* 0x000fe20003fa6270 */
[--C-:B------:R-:W-:Y:S01]  /*1c80*/  @!P6 IMAD.IADD R43, R43, 0x1, -R2.reuse ;  /* 0x000000012b2be824 */ /* 0x100fe200078e0a02 */
[----:B------:R-:W-:Y:S01]  /*1c90*/  IABS R28, R24 ;  /* 0x00000018001c7213 */ /* 0x000fe20000000000 */
[----:B------:R-:W-:Y:S01]  /*1ca0*/  @!P3 IMAD.IADD R45, R45, 0x1, -R2 ;  /* 0x000000012d2db824 */ /* 0x000fe200078e0a02 */
[----:B------:R-:W-:Y:S01]  /*1cb0*/  ISETP.GE.AND P3, PT, R34, RZ, PT ;  /* 0x000000ff2200720c */ /* 0x000fe20003f66270 */
[----:B------:R-:W-:Y:S01]  /*1cc0*/  IMAD.HI.U32 R0, R9, R25, RZ ;  /* 0x0000001909007227 */ /* 0x000fe200078e00ff */
[----:B------:R-:W-:-:S03]  /*1cd0*/  ISETP.GE.AND P6, PT, R32, RZ, PT ;  /* 0x000000ff2000720c */ /* 0x000fc60003fc6270 */
[----:B------:R-:W-:Y:S01]  /*1ce0*/  @!P2 IMAD.MOV R33, RZ, RZ, -R33 ;  /* 0x000000ffff21a224 */ /* 0x000fe200078e0a21 */
[----:B------:R-:W-:Y:S01]  /*1cf0*/  ISETP.GT.U32.AND P2, PT, R2, R43, PT ;  /* 0x0000002b0200720c */ /* 0x000fe20003f44070 */
[----:B------:R-:W-:Y:S02]  /*1d00*/  IMAD.MOV R0, RZ, RZ, -R0 ;  /* 0x000000ffff007224 */ /* 0x000fe400078e0a00 */
[----:B------:R-:W-:-:S04]  /*1d10*/  IMAD.HI.U32 R9, R9, R28, RZ ;  /* 0x0000001c09097227 */ /* 0x000fc800078e00ff */
[----:B------:R-:W-:Y:S01]  /*1d20*/  @!P1 IMAD.IADD R31, R31, 0x1, -R2 ;  /* 0x000000011f1f9824 */ /* 0x000fe200078e0a02 */
[C---:B------:R-:W-:Y:S01]  /*1d30*/  ISETP.GT.U32.AND P1, PT, R2.reuse, R41, PT ;  /* 0x000000290200720c */ /* 0x040fe20003f24070 */
[C---:B------:R-:W-:Y:S01]  /*1d40*/  IMAD R25, R2.reuse, R0, R25 ;  /* 0x0000000002197224 */ /* 0x040fe200078e0219 */
[----:B------:R-:W-:Y:S01]  /*1d50*/  SHF.R.S32.HI R0, RZ, 0x2, R124 ;  /* 0x00000002ff007819 */ /* 0x000fe2000001147c */
[----:B------:R-:W-:Y:S02]  /*1d60*/  IMAD.MOV R9, RZ, RZ, -R9 ;  /* 0x000000ffff097224 */ /* 0x000fe400078e0a09 */
[----:B------:R-:W-:Y:S01]  /*1d70*/  @!P3 IMAD.MOV R39, RZ, RZ, -R39 ;  /* 0x000000ffff27b224 */ /* 0x000fe200078e0a27 */
[C---:B------:R-:W-:Y:S01]  /*1d80*/  ISETP.GT.U32.AND P3, PT, R2.reuse, R25, PT ;  /* 0x000000190200720c */ /* 0x040fe20003f64070 */
[----:B------:R-:W-:Y:S01]  /*1d90*/  IMAD R9, R2, R9, R28 ;  /* 0x0000000902097224 */ /* 0x000fe200078e021c */
[----:B------:R-:W-:Y:S01]  /*1da0*/  SGXT R0, R0, 0x1 ;  /* 0x000000010000781a */ /* 0x000fe20000000200 */
[----:B------:R-:W-:-:S02]  /*1db0*/  @!P2 IMAD.IADD R43, R43, 0x1, -R2 ;  /* 0x000000012b2ba824 */ /* 0x000fc400078e0a02 */
[--C-:B------:R-:W-:Y:S01]  /*1dc0*/  @!P4 IMAD.IADD R47, R47, 0x1, -R2.reuse ;  /* 0x000000012f2fc824 */ /* 0x100fe200078e0a02 */
[----:B------:R-:W-:Y:S01]  /*1dd0*/  ISETP.GT.U32.AND P2, PT, R2, R9, PT ;  /* 0x000000090200720c */ /* 0x000fe20003f44070 */
[--C-:B------:R-:W-:Y:S01]  /*1de0*/  @!P1 IMAD.IADD R41, R41, 0x1, -R2.reuse ;  /* 0x0000000129299824 */ /* 0x100fe200078e0a02 */
[----:B------:R-:W-:Y:S01]  /*1df0*/  ISETP.GE.AND P1, PT, R30, RZ, PT ;  /* 0x000000ff1e00720c */ /* 0x000fe20003f26270 */
[----:B------:R-:W-:Y:S01]  /*1e00*/  @!P0 IMAD.MOV R31, RZ, RZ, -R31 ;  /* 0x000000ffff1f8224 */ /* 0x000fe200078e0a1f */
[----:B------:R-:W-:Y:S01]  /*1e10*/  ISETP.GT.U32.AND P4, PT, R2, R47, PT ;  /* 0x0000002f0200720c */ /* 0x000fe20003f84070 */
[----:B------:R-:W-:Y:S01]  /*1e20*/  IMAD.SHL.U32 R30, R124, 0x40, RZ ;  /* 0x000000407c1e7824 */ /* 0x000fe200078e00ff */
[----:B------:R-:W-:Y:S01]  /*1e30*/  ISETP.GT.U32.AND P0, PT, R2, R41, PT ;  /* 0x000000290200720c */ /* 0x000fe20003f04070 */
[----:B------:R-:W-:Y:S01]  /*1e40*/  @!P3 IMAD.IADD R25, R25, 0x1, -R2 ;  /* 0x000000011919b824 */ /* 0x000fe200078e0a02 */
[----:B------:R-:W-:Y:S01]  /*1e50*/  LOP3.LUT R0, R121, 0x90, R0, 0xf8, !PT ;  /* 0x0000009079007812 */ /* 0x000fe200078ef800 */
[----:B------:R-:W-:Y:S01]  /*1e60*/  IMAD.SHL.U32 R32, R124, 0x8, RZ ;  /* 0x000000087c207824 */ /* 0x000fe200078e00ff */
[----:B------:R-:W-:Y:S01]  /*1e70*/  LOP3.LUT R30, R30, 0x1c0, RZ, 0xc0, !PT ;  /* 0x000001c01e1e7812 */ /* 0x000fe200078ec0ff */
[----:B------:R-:W-:Y:S01]  /*1e80*/  IMAD.SHL.U32 R28, R124, 0x10, RZ ;  /* 0x000000107c1c7824 */ /* 0x000fe200078e00ff */
[----:B------:R-:W-:Y:S01]  /*1e90*/  ISETP.GT.U32.AND P3, PT, R2, R25, PT ;  /* 0x000000190200720c */ /* 0x000fe20003f64070 */
[--C-:B------:R-:W-:Y:S01]  /*1ea0*/  @!P2 IMAD.IADD R9, R9, 0x1, -R2.reuse ;  /* 0x000000010909a824 */ /* 0x100fe200078e0a02 */
[----:B------:R-:W-:Y:S01]  /*1eb0*/  LOP3.LUT R32, R32, 0x30, R119, 0x48, !PT ;  /* 0x0000003020207812 */ /* 0x000fe200078e4877 */
[----:B------:R-:W-:Y:S01]  /*1ec0*/  @!P1 IMAD.MOV R35, RZ, RZ, -R35 ;  /* 0x000000ffff239224 */ /* 0x000fe200078e0a23 */
[C---:B------:R-:W-:Y:S01]  /*1ed0*/  ISETP.GT.U32.AND P1, PT, R2.reuse, R45, PT ;  /* 0x0000002d0200720c */ /* 0x040fe20003f24070 */
[----:B------:R-:W-:Y:S01]  /*1ee0*/  @!P4 IMAD.IADD R47, R47, 0x1, -R2 ;  /* 0x000000012f2fc824 */ /* 0x000fe200078e0a02 */
[----:B------:R-:W-:Y:S01]  /*1ef0*/  ISETP.GT.U32.AND P2, PT, R2, R9, PT ;  /* 0x000000090200720c */ /* 0x000fe20003f44070 */
[----:B------:R-:W-:Y:S01]  /*1f00*/  VIADD R30, R30, UR5 ;  /* 0x000000051e1e7c36 */ /* 0x000fe20008000000 */
[----:B------:R-:W-:Y:S01]  /*1f10*/  ISETP.GE.AND P4, PT, R44, RZ, PT ;  /* 0x000000ff2c00720c */ /* 0x000fe20003f86270 */
[----:B------:R-:W-:Y:S01]  /*1f20*/  @!P6 IMAD.MOV R37, RZ, RZ, -R37 ;  /* 0x000000ffff25e224 */ /* 0x000fe200078e0a25 */
[-C--:B------:R-:W-:Y:S01]  /*1f30*/  @!P0 IADD3 R41, PT, PT, R41, -R2.reuse, RZ ;  /* 0x8000000229298210 */ /* 0x080fe20007ffe0ff */
[----:B------:R-:W-:Y:S01]  /*1f40*/  IMAD R51, R46, 0x10, R30 ;  /* 0x000000102e337824 */ /* 0x000fe200078e021e */
[----:B------:R-:W-:Y:S01]  /*1f50*/  LOP3.LUT R113, R0, 0x10, R119, 0x78, !PT ;  /* 0x0000001000717812 */ /* 0x000fe200078e7877 */
[----:B------:R-:W-:Y:S01]  /*1f60*/  @!P5 IMAD.MOV R47, RZ, RZ, -R47 ;  /* 0x000000ffff2fd224 */ /* 0x000fe200078e0a2f */
[----:B------:R-:W-:Y:S01]  /*1f70*/  @!P3 IADD3 R25, PT, PT, R25, -R2, RZ ;  /* 0x800000021919b210 */ /* 0x000fe20007ffe0ff */
[----:B------:R-:W-:Y:S01]  /*1f80*/  IMAD.IADD R0, R32, 0x1, R51 ;  /* 0x0000000120007824 */ /* 0x000fe200078e0233 */
[----:B------:R-:W-:Y:S01]  /*1f90*/  LOP3.LUT R28, R28, 0x100, RZ, 0xc0, !PT ;  /* 0x000001001c1c7812 */ /* 0x000fe200078ec0ff */
[--C-:B------:R-:W-:Y:S01]  /*1fa0*/  @!P1 IMAD.IADD R45, R45, 0x1, -R2.reuse ;  /* 0x000000012d2d9824 */ /* 0x100fe200078e0a02 */
[----:B------:R-:W0:Y:S01]  /*1fb0*/  LDC R32, c[0x0][0x3b0] ;  /* 0x0000ec00ff207b82 */ /* 0x000e220000000800 */
[----:B------:R-:W-:Y:S01]  /*1fc0*/  @!P2 IMAD.IADD R9, R9, 0x1, -R2 ;  /* 0x000000010909a824 */ /* 0x000fe200078e0a02 */
[----:B------:R-:W-:Y:S01]  /*1fd0*/  ISETP.NE.AND P2, PT, R23, RZ, PT ;  /* 0x000000ff1700720c */ /* 0x000fe20003f45270 */
[----:B------:R-:W-:Y:S01]  /*1fe0*/  IMAD.MOV.U32 R2, RZ, RZ, R25 ;  /* 0x000000ffff027224 */ /* 0x000fe200078e0019 */
[----:B------:R-:W-:Y:S01]  /*1ff0*/  LOP3.LUT R23, RZ, R23, RZ, 0x33, !PT ;  /* 0x00000017ff177212 */ /* 0x000fe200078e33ff */
[----:B------:R-:W-:Y:S01]  /*2000*/  IMAD.MOV.U32 R30, RZ, RZ, R9 ;  /* 0x000000ffff1e7224 */ /* 0x000fe200078e0009 */
[----:B------:R-:W-:Y:S01]  /*2010*/  ISETP.GE.AND P3, PT, R24, RZ, PT ;  /* 0x000000ff1800720c */ /* 0x000fe20003f66270 */
[----:B------:R-:W-:Y:S01]  /*2020*/  @!P4 IMAD.MOV R2, RZ, RZ, -R2 ;  /* 0x000000ffff02c224 */ /* 0x000fe200078e0a02 */
[----:B------:R-:W-:-:S02]  /*2030*/  IADD3 R113, PT, PT, R113, UR5, R28 ;  /* 0x0000000571717c10 */ /* 0x000fc4000fffe01c */
[C---:B------:R-:W-:Y:S02]  /*2040*/  SEL R24, R23.reuse, R3, !P2 ;  /* 0x0000000317187207 */ /* 0x040fe40005000000 */
[C---:B------:R-:W-:Y:S02]  /*2050*/  SEL R28, R23.reuse, R2, !P2 ;  /* 0x00000002171c7207 */ /* 0x040fe40005000000 */
[----:B------:R-:W1:Y:S01]  /*2060*/  LDC.64 R2, c[0x0][0x388] ;  /* 0x0000e200ff027b82 */ /* 0x000e620000000a00 */
[----:B------:R-:W-:Y:S02]  /*2070*/  ISETP.GE.AND P6, PT, R38, RZ, PT ;  /* 0x000000ff2600720c */ /* 0x000fe40003fc6270 */
[----:B------:R-:W-:Y:S02]  /*2080*/  ISETP.GE.AND P0, PT, R40, RZ, PT ;  /* 0x000000ff2800720c */ /* 0x000fe40003f06270 */
[----:B------:R-:W-:Y:S01]  /*2090*/  ISETP.GE.AND P1, PT, R42, RZ, PT ;  /* 0x000000ff2a00720c */ /* 0x000fe20003f26270 */
[----:B------:R-:W-:Y:S01]  /*20a0*/  @!P3 IMAD.MOV R30, RZ, RZ, -R30 ;  /* 0x000000ffff1eb224 */ /* 0x000fe200078e0a1e */
[----:B------:R-:W-:-:S02]  /*20b0*/  SEL R9, R23, R4, !P2 ;  /* 0x0000000417097207 */ /* 0x000fc40005000000 */
[C---:B------:R-:W-:Y:S01]  /*20c0*/  SEL R25, R23.reuse, R5, !P2 ;  /* 0x0000000517197207 */ /* 0x040fe20005000000 */
[----:B0-----:R-:W-:Y:S01]  /*20d0*/  IMAD R24, R24, R32, RZ ;  /* 0x0000002018187224 */ /* 0x001fe200078e02ff */
[C---:B------:R-:W-:Y:S01]  /*20e0*/  SEL R8, R23.reuse, R8, !P2 ;  /* 0x0000000817087207 */ /* 0x040fe20005000000 */
[----:B------:R-:W0:Y:S01]  /*20f0*/  LDC.64 R4, c[0x0][0x380] ;  /* 0x0000e000ff047b82 */ /* 0x000e220000000a00 */
[C---:B------:R-:W-:Y:S01]  /*2100*/  SEL R7, R23.reuse, R7, !P2 ;  /* 0x0000000717077207 */ /* 0x040fe20005000000 */
[----:B------:R-:W-:Y:S01]  /*2110*/  @!P6 IMAD.MOV R41, RZ, RZ, -R41 ;  /* 0x000000ffff29e224 */ /* 0x000fe200078e0a29 */
[C---:B------:R-:W-:Y:S01]  /*2120*/  SEL R10, R23.reuse, R10, !P2 ;  /* 0x0000000a170a7207 */ /* 0x040fe20005000000 */
[----:B------:R-:W-:Y:S01]  /*2130*/  @!P0 IMAD.MOV R43, RZ, RZ, -R43 ;  /* 0x000000ffff2b8224 */ /* 0x000fe200078e0a2b */
[C---:B------:R-:W-:Y:S01]  /*2140*/  SEL R11, R23.reuse, R11, !P2 ;  /* 0x0000000b170b7207 */ /* 0x040fe20005000000 */
[----:B------:R-:W-:Y:S01]  /*2150*/  @!P1 IMAD.MOV R45, RZ, RZ, -R45 ;  /* 0x000000ffff2d9224 */ /* 0x000fe200078e0a2d */
[----:B------:R-:W-:Y:S01]  /*2160*/  SEL R12, R23, R12, !P2 ;  /* 0x0000000c170c7207 */ /* 0x000fe20005000000 */
[-C--:B------:R-:W-:Y:S01]  /*2170*/  IMAD R9, R9, R32.reuse, RZ ;  /* 0x0000002009097224 */ /* 0x080fe200078e02ff */
[C---:B------:R-:W-:Y:S01]  /*2180*/  SEL R13, R23.reuse, R13, !P2 ;  /* 0x0000000d170d7207 */ /* 0x040fe20005000000 */
[----:B------:R-:W-:Y:S01]  /*2190*/  IMAD R8, R8, R32, RZ ;  /* 0x0000002008087224 */ /* 0x000fe200078e02ff */
[----:B------:R-:W-:Y:S01]  /*21a0*/  SEL R14, R23, R14, !P2 ;  /* 0x0000000e170e7207 */ /* 0x000fe20005000000 */
[-C--:B------:R-:W-:Y:S01]  /*21b0*/  IMAD R25, R25, R32.reuse, RZ ;  /* 0x0000002019197224 */ /* 0x080fe200078e02ff */
[----:B------:R-:W-:Y:S01]  /*21c0*/  SEL R15, R23, R15, !P2 ;  /* 0x0000000f170f7207 */ /* 0x000fe20005000000 */
[----:B------:R-:W-:Y:S01]  /*21d0*/  IMAD R7, R7, R32, RZ ;  /* 0x0000002007077224 */ /* 0x000fe200078e02ff */
[C---:B------:R-:W-:Y:S01]  /*21e0*/  SEL R16, R23.reuse, R16, !P2 ;  /* 0x0000001017107207 */ /* 0x040fe20005000000 */
[----:B------:R-:W-:Y:S01]  /*21f0*/  IMAD R10, R10, R32, RZ ;  /* 0x000000200a0a7224 */ /* 0x000fe200078e02ff */
[----:B------:R-:W-:Y:S01]  /*2200*/  SEL R18, R23, R18, !P2 ;  /* 0x0000001217127207 */ /* 0x000fe20005000000 */
[-C--:B------:R-:W-:Y:S01]  /*2210*/  IMAD R11, R11, R32.reuse, RZ ;  /* 0x000000200b0b7224 */ /* 0x080fe200078e02ff */
[C---:B------:R-:W-:Y:S01]  /*2220*/  SEL R17, R23.reuse, R17, !P2 ;  /* 0x0000001117117207 */ /* 0x040fe20005000000 */
        /* <DEDUP_REMOVED lines=13> */
[----:B------:R-:W-:Y:S01]  /*2300*/  SEL R29, R23, R29, !P2 ;  /* 0x0000001d171d7207 */ /* 0x000fe20005000000 */
[-C--:B------:R-:W-:Y:S01]  /*2310*/  IMAD R17, R17, R32.reuse, RZ ;  /* 0x0000002011117224 */ /* 0x080fe200078e02ff */
[C---:B------:R-:W-:Y:S01]  /*2320*/  SEL R31, R23.reuse, R31, !P2 ;  /* 0x0000001f171f7207 */ /* 0x040fe20005000000 */
[-C--:B------:R-:W-:Y:S01]  /*2330*/  IMAD R20, R20, R32.reuse, RZ ;  /* 0x0000002014147224 */ /* 0x080fe200078e02ff */
[----:B------:R-:W-:Y:S01]  /*2340*/  SEL R33, R23, R33, !P2 ;  /* 0x0000002117217207 */ /* 0x000fe20005000000 */
[-C--:B------:R-:W-:Y:S01]  /*2350*/  IMAD R21, R21, R32.reuse, RZ ;  /* 0x0000002015157224 */ /* 0x080fe200078e02ff */
[----:B------:R-:W-:Y:S01]  /*2360*/  SEL R35, R23, R35, !P2 ;  /* 0x0000002317237207 */ /* 0x000fe20005000000 */
[-C--:B------:R-:W-:Y:S01]  /*2370*/  IMAD R27, R27, R32.reuse, RZ ;  /* 0x000000201b1b7224 */ /* 0x080fe200078e02ff */
[C---:B------:R-:W-:Y:S01]  /*2380*/  SEL R37, R23.reuse, R37, !P2 ;  /* 0x0000002517257207 */ /* 0x040fe20005000000 */
[-C--:B------:R-:W-:Y:S01]  /*2390*/  IMAD R22, R22, R32.reuse, RZ ;  /* 0x0000002016167224 */ /* 0x080fe200078e02ff */
[C---:B------:R-:W-:Y:S01]  /*23a0*/  SEL R39, R23.reuse, R39, !P2 ;  /* 0x0000002717277207 */ /* 0x040fe20005000000 */
[-C--:B------:R-:W-:Y:S01]  /*23b0*/  IMAD R38, R26, R32.reuse, RZ ;  /* 0x000000201a267224 */ /* 0x080fe200078e02ff */
[----:B------:R-:W-:Y:S01]  /*23c0*/  SEL R41, R23, R41, !P2 ;  /* 0x0000002917297207 */ /* 0x000fe20005000000 */
[-C--:B------:R-:W-:Y:S01]  /*23d0*/  IMAD R46, R37, R32.reuse, RZ ;  /* 0x00000020252e7224 */ /* 0x080fe200078e02ff */
[----:B------:R-:W-:Y:S01]  /*23e0*/  SEL R43, R23, R43, !P2 ;  /* 0x0000002b172b7207 */ /* 0x000fe20005000000 */
[-C--:B------:R-:W-:Y:S01]  /*23f0*/  IMAD R29, R29, R32.reuse, RZ ;  /* 0x000000201d1d7224 */ /* 0x080fe200078e02ff */
[----:B------:R-:W-:Y:S01]  /*2400*/  SEL R45, R23, R45, !P2 ;  /* 0x0000002d172d7207 */ /* 0x000fe20005000000 */
[----:B------:R-:W-:Y:S01]  /*2410*/  IMAD R40, R31, R32, RZ ;  /* 0x000000201f287224 */ /* 0x000fe200078e02ff */
[----:B------:R-:W-:Y:S01]  /*2420*/  SEL R30, R23, R30, !P2 ;  /* 0x0000001e171e7207 */ /* 0x000fe20005000000 */
[-C--:B------:R-:W-:Y:S01]  /*2430*/  IMAD R42, R33, R32.reuse, RZ ;  /* 0x00000020212a7224 */ /* 0x080fe200078e02ff */
[----:B------:R-:W-:Y:S01]  /*2440*/  SEL R23, R23, R47, !P2 ;  /* 0x0000002f17177207 */ /* 0x000fe20005000000 */
[----:B------:R-:W-:Y:S01]  /*2450*/  IMAD R44, R35, R32, RZ ;  /* 0x00000020232c7224 */ /* 0x000fe200078e02ff */
[----:B-1----:R-:W-:Y:S01]  /*2460*/  LEA R107, P2, R9, R2, 0x1 ;  /* 0x00000002096b7211 */ /* 0x002fe200078408ff */
[----:B------:R-:W-:Y:S01]  /*2470*/  IMAD R39, R39, R32, RZ ;  /* 0x0000002027277224 */ /* 0x000fe200078e02ff */
[----:B------:R-:W-:Y:S01]  /*2480*/  LEA R105, P4, R24, R2, 0x1 ;  /* 0x0000000218697211 */ /* 0x000fe200078808ff */
[----:B------:R-:W-:Y:S01]  /*2490*/  IMAD R41, R41, R32, RZ ;  /* 0x0000002029297224 */ /* 0x000fe200078e02ff */
[----:B------:R-:W-:Y:S01]  /*24a0*/  LEA R99, P5, R8, R2, 0x1 ;  /* 0x0000000208637211 */ /* 0x000fe200078a08ff */
[-C--:B------:R-:W-:Y:S01]  /*24b0*/  IMAD R43, R43, R32.reuse, RZ ;  /* 0x000000202b2b7224 */ /* 0x080fe200078e02ff */
[-C--:B------:R-:W-:Y:S01]  /*24c0*/  LEA.HI.X.SX32 R106, R9, R3.reuse, 0x1, P2 ;  /* 0x00000003096a7211 */ /* 0x080fe200010f0eff */
[-C--:B------:R-:W-:Y:S01]  /*24d0*/  IMAD R45, R45, R32.reuse, RZ ;  /* 0x000000202d2d7224 */ /* 0x080fe200078e02ff */
[----:B------:R-:W-:Y:S01]  /*24e0*/  LEA.HI.X.SX32 R104, R24, R3, 0x1, P4 ;  /* 0x0000000318687211 */ /* 0x000fe200020f0eff */
[----:B------:R-:W-:Y:S01]  /*24f0*/  IMAD R47, R28, R32, RZ ;  /* 0x000000201c2f7224 */ /* 0x000fe200078e02ff */
[----:B------:R-:W-:Y:S01]  /*2500*/  LEA R103, P3, R25, R2, 0x1 ;  /* 0x0000000219677211 */ /* 0x000fe200078608ff */
[----:B------:R-:W-:Y:S01]  /*2510*/  IMAD R48, R30, R32, RZ ;  /* 0x000000201e307224 */ /* 0x000fe200078e02ff */
[----:B------:R-:W-:Y:S01]  /*2520*/  LEA R101, P6, R7, R2, 0x1 ;  /* 0x0000000207657211 */ /* 0x000fe200078c08ff */
[----:B------:R-:W-:Y:S01]  /*2530*/  IMAD R49, R23, R32, RZ ;  /* 0x0000002017317224 */ /* 0x000fe200078e02ff */
[----:B------:R-:W-:-:S02]  /*2540*/  LEA R97, P2, R10, R2, 0x1 ;  /* 0x000000020a617211 */ /* 0x000fc400078408ff */
[-C--:B------:R-:W-:Y:S02]  /*2550*/  LEA R95, P4, R11, R2.reuse, 0x1 ;  /* 0x000000020b5f7211 */ /* 0x080fe400078808ff */
[-C--:B------:R-:W-:Y:S02]  /*2560*/  LEA.HI.X.SX32 R98, R8, R3.reuse, 0x1, P5 ;  /* 0x0000000308627211 */ /* 0x080fe400028f0eff */
[-C--:B------:R-:W-:Y:S02]  /*2570*/  LEA.HI.X.SX32 R102, R25, R3.reuse, 0x1, P3 ;  /* 0x0000000319667211 */ /* 0x080fe400018f0eff */
[-C--:B------:R-:W-:Y:S02]  /*2580*/  LEA.HI.X.SX32 R100, R7, R3.reuse, 0x1, P6 ;  /* 0x0000000307647211 */ /* 0x080fe400030f0eff */
[----:B------:R-:W-:Y:S02]  /*2590*/  LEA R89, P5, R14, R2, 0x1 ;  /* 0x000000020e597211 */ /* 0x000fe400078a08ff */
[----:B------:R-:W-:-:S02]  /*25a0*/  LEA.HI.X.SX32 R96, R10, R3, 0x1, P2 ;  /* 0x000000030a607211 */ /* 0x000fc400010f0eff */
[-C--:B------:R-:W-:Y:S02]  /*25b0*/  LEA.HI.X.SX32 R94, R11, R3.reuse, 0x1, P4 ;  /* 0x000000030b5e7211 */ /* 0x080fe400020f0eff */
[-C--:B------:R-:W-:Y:S02]  /*25c0*/  LEA R93, P3, R12, R2.reuse, 0x1 ;  /* 0x000000020c5d7211 */ /* 0x080fe400078608ff */
[-C--:B------:R-:W-:Y:S02]  /*25d0*/  LEA R91, P6, R13, R2.reuse, 0x1 ;  /* 0x000000020d5b7211 */ /* 0x080fe400078c08ff */
[-C--:B------:R-:W-:Y:S02]  /*25e0*/  LEA R87, P2, R15, R2.reuse, 0x1 ;  /* 0x000000020f577211 */ /* 0x080fe400078408ff */
[----:B------:R-:W-:Y:S02]  /*25f0*/  LEA R85, P4, R16, R2, 0x1 ;  /* 0x0000000210557211 */ /* 0x000fe400078808ff */
[----:B------:R-:W-:-:S02]  /*2600*/  LEA.HI.X.SX32 R88, R14, R3, 0x1, P5 ;  /* 0x000000030e587211 */ /* 0x000fc400028f0eff */
[-C--:B------:R-:W-:Y:S02]  /*2610*/  LEA.HI.X.SX32 R92, R12, R3.reuse, 0x1, P3 ;  /* 0x000000030c5c7211 */ /* 0x080fe400018f0eff */
[-C--:B------:R-:W-:Y:S02]  /*2620*/  LEA.HI.X.SX32 R90, R13, R3.reuse, 0x1, P6 ;  /* 0x000000030d5a7211 */ /* 0x080fe400030f0eff */
[-C--:B------:R-:W-:Y:S02]  /*2630*/  LEA R79, P5, R19, R2.reuse, 0x1 ;  /* 0x00000002134f7211 */ /* 0x080fe400078a08ff */
[-C--:B------:R-:W-:Y:S02]  /*2640*/  LEA.HI.X.SX32 R86, R15, R3.reuse, 0x1, P2 ;  /* 0x000000030f567211 */ /* 0x080fe400010f0eff */
[----:B------:R-:W-:Y:S02]  /*2650*/  LEA.HI.X.SX32 R84, R16, R3, 0x1, P4 ;  /* 0x0000000310547211 */ /* 0x000fe400020f0eff */
[----:B------:R-:W-:-:S02]  /*2660*/  LEA R83, P3, R18, R2, 0x1 ;  /* 0x0000000212537211 */ /* 0x000fc400078608ff */
[-C--:B------:R-:W-:Y:S02]  /*2670*/  LEA R81, P6, R17, R2.reuse, 0x1 ;  /* 0x0000000211517211 */ /* 0x080fe400078c08ff */
[-C--:B------:R-:W-:Y:S02]  /*2680*/  LEA R77, P2, R20, R2.reuse, 0x1 ;  /* 0x00000002144d7211 */ /* 0x080fe400078408ff */
[----:B------:R-:W-:Y:S02]  /*2690*/  LEA R37, P4, R21, R2, 0x1 ;  /* 0x0000000215257211 */ /* 0x000fe400078808ff */
[----:B------:R-:W-:Y:S02]  /*26a0*/  LEA.HI.X.SX32 R78, R19, R3, 0x1, P5 ;  /* 0x00000003134e7211 */ /* 0x000fe400028f0eff */
[-C--:B0-----:R-:W-:Y:S02]  /*26b0*/  LEA R118, P1, R116, R4.reuse, 0x1 ;  /* 0x0000000474767211 */ /* 0x081fe400078208ff */
[----:B------:R-:W-:-:S02]  /*26c0*/  LEA R117, P0, R115, R4, 0x1 ;  /* 0x0000000473757211 */ /* 0x000fc400078008ff */
[-C--:B------:R-:W-:Y:S01]  /*26d0*/  LEA.HI.X.SX32 R82, R18, R3.reuse, 0x1, P3 ;  /* 0x0000000312527211 */ /* 0x080fe200018f0eff */
[----:B------:R-:W0:Y:S01]  /*26e0*/  LDC R4, c[0x0][0x3ac] ;  /* 0x0000eb00ff047b82 */ /* 0x000e220000000800 */
        /* <DEDUP_REMOVED lines=8> */
[-C--:B------:R-:W-:Y:S02]  /*2770*/  LEA.HI.X.SX32 R30, R27, R3.reuse, 0x1, P5 ;  /* 0x000000031b1e7211 */ /* 0x080fe400028f0eff */
[-C--:B------:R-:W-:Y:S02]  /*2780*/  LEA.HI.X.SX32 R35, R22, R3.reuse, 0x1, P3 ;  /* 0x0000000316237211 */ /* 0x080fe400018f0eff */
[----:B------:R-:W-:-:S02]  /*2790*/  LEA.HI.X.SX32 R33, R38, R3, 0x1, P6 ;  /* 0x0000000326217211 */ /* 0x000fc400030f0eff */
[-C--:B------:R-:W-:Y:S01]  /*27a0*/  LEA.HI.X.SX32 R29, R29, R3.reuse, 0x1, P2 ;  /* 0x000000031d1d7211 */ /* 0x080fe200010f0eff */
[----:B0-----:R-:W-:Y:S01]  /*27b0*/  IMAD R110, R109, R4, RZ ;  /* 0x000000046d6e7224 */ /* 0x001fe200078e02ff */
[----:B------:R-:W-:Y:S01]  /*27c0*/  LEA.HI.X.SX32 R27, R40, R3, 0x1, P4 ;  /* 0x00000003281b7211 */ /* 0x000fe200020f0eff */
[----:B------:R-:W-:Y:S01]  /*27d0*/  IMAD.SHL.U32 R111, R4, 0x20, RZ ;  /* 0x00000020046f7824 */ /* 0x000fe200078e00ff */
[-C--:B------:R-:W-:Y:S02]  /*27e0*/  LEA R24, P3, R42, R2.reuse, 0x1 ;  /* 0x000000022a187211 */ /* 0x080fe400078608ff */
[-C--:B------:R-:W-:Y:S02]  /*27f0*/  LEA R22, P6, R44, R2.reuse, 0x1 ;  /* 0x000000022c167211 */ /* 0x080fe400078c08ff */
[-C--:B------:R-:W-:Y:S02]  /*2800*/  LEA R20, P5, R46, R2.reuse, 0x1 ;  /* 0x000000022e147211 */ /* 0x080fe400078a08ff */
[----:B------:R-:W-:-:S02]  /*2810*/  LEA R18, P2, R39, R2, 0x1 ;  /* 0x0000000227127211 */ /* 0x000fc400078408ff */
[----:B------:R-:W-:Y:S02]  /*2820*/  LEA R16, P4, R41, R2, 0x1 ;  /* 0x0000000229107211 */ /* 0x000fe400078808ff */
[-C--:B------:R-:W-:Y:S02]  /*2830*/  LEA.HI.X.SX32 R25, R42, R3.reuse, 0x1, P3 ;  /* 0x000000032a197211 */ /* 0x080fe400018f0eff */
[-C--:B------:R-:W-:Y:S02]  /*2840*/  LEA.HI.X.SX32 R23, R44, R3.reuse, 0x1, P6 ;  /* 0x000000032c177211 */ /* 0x080fe400030f0eff */
[-C--:B------:R-:W-:Y:S02]  /*2850*/  LEA.HI.X.SX32 R21, R46, R3.reuse, 0x1, P5 ;  /* 0x000000032e157211 */ /* 0x080fe400028f0eff */
[-C--:B------:R-:W-:Y:S02]  /*2860*/  LEA.HI.X.SX32 R19, R39, R3.reuse, 0x1, P2 ;  /* 0x0000000327137211 */ /* 0x080fe400010f0eff */
[----:B------:R-:W-:-:S02]  /*2870*/  LEA.HI.X.SX32 R17, R41, R3, 0x1, P4 ;  /* 0x0000000329117211 */ /* 0x000fc400020f0eff */
[----:B------:R-:W-:Y:S02]  /*2880*/  CS2R R40, SRZ ;  /* 0x0000000000287805 */ /* 0x000fe4000001ff00 */
[-C--:B------:R-:W-:Y:S02]  /*2890*/  LEA R14, P3, R43, R2.reuse, 0x1 ;  /* 0x000000022b0e7211 */ /* 0x080fe400078608ff */
[-C--:B------:R-:W-:Y:S02]  /*28a0*/  LEA R12, P6, R45, R2.reuse, 0x1 ;  /* 0x000000022d0c7211 */ /* 0x080fe400078c08ff */
[-C--:B------:R-:W-:Y:S02]  /*28b0*/  LEA R10, P5, R47, R2.reuse, 0x1 ;  /* 0x000000022f0a7211 */ /* 0x080fe400078a08ff */
[-C--:B------:R-:W-:Y:S02]  /*28c0*/  LEA R8, P2, R48, R2.reuse, 0x1 ;  /* 0x0000000230087211 */ /* 0x080fe400078408ff */
[----:B------:R-:W-:-:S02]  /*28d0*/  LEA R38, P4, R49, R2, 0x1 ;  /* 0x0000000231267211 */ /* 0x000fc400078808ff */
[----:B------:R-:W-:Y:S02]  /*28e0*/  SHF.R.S32.HI R2, RZ, 0x6, R124 ;  /* 0x00000006ff027819 */ /* 0x000fe4000001147c */
[-C--:B------:R-:W-:Y:S02]  /*28f0*/  LEA.HI.X.SX32 R15, R43, R3.reuse, 0x1, P3 ;  /* 0x000000032b0f7211 */ /* 0x080fe400018f0eff */
[----:B------:R-:W-:Y:S02]  /*2900*/  CS2R R42, SRZ ;  /* 0x00000000002a7805 */ /* 0x000fe4000001ff00 */
[----:B------:R-:W-:Y:S02]  /*2910*/  SGXT R2, R2, 0x1 ;  /* 0x000000010202781a */ /* 0x000fe40000000200 */
[-C--:B------:R-:W-:Y:S02]  /*2920*/  LEA.HI.X.SX32 R13, R45, R3.reuse, 0x1, P6 ;  /* 0x000000032d0d7211 */ /* 0x080fe400030f0eff */
[----:B------:R-:W-:Y:S01]  /*2930*/  LOP3.LUT R112, R2, 0x90, RZ, 0xc0, !PT ;  /* 0x0000009002707812 */ /* 0x000fe200078ec0ff */
[----:B--2---:R-:W-:Y:S01]  /*2940*/  IMAD R2, R6, UR10, RZ ;  /* 0x0000000a06027c24 */ /* 0x004fe2000f8e02ff */
[----:B------:R-:W-:-:S02]  /*2950*/  LEA.HI.X.SX32 R11, R47, R3, 0x1, P5 ;  /* 0x000000032f0b7211 */ /* 0x000fc400028f0eff */
[-C--:B------:R-:W-:Y:S02]  /*2960*/  LEA.HI.X.SX32 R9, R48, R3.reuse, 0x1, P2 ;  /* 0x0000000330097211 */ /* 0x080fe400010f0eff */
[----:B------:R-:W-:Y:S01]  /*2970*/  LEA.HI.X.SX32 R39, R49, R3, 0x1, P4 ;  /* 0x0000000331277211 */ /* 0x000fe200020f0eff */
[----:B------:R-:W-:Y:S01]  /*2980*/  IMAD.WIDE R2, R2, 0x2, RZ ;  /* 0x0000000202027825 */ /* 0x000fe200078e02ff */
[-C--:B------:R-:W-:Y:S02]  /*2990*/  LEA.HI.X.SX32 R116, R116, R5.reuse, 0x1, P1 ;  /* 0x0000000574747211 */ /* 0x080fe400008f0eff */
[----:B------:R-:W-:Y:S02]  /*29a0*/  LEA.HI.X.SX32 R115, R115, R5, 0x1, P0 ;  /* 0x0000000573737211 */ /* 0x000fe400000f0eff */
[----:B------:R-:W-:-:S07]  /*29b0*/  LOP3.LUT R112, R112, 0x17e, R119, 0x78, !PT ;  /* 0x0000017e70707812 */ /* 0x000fce00078e7877 */
.L_x_2:
[----:B------:R-:W-:Y:S02]  /*29c0*/  IADD3 R6, P1, PT, R2, R117, RZ ;  /* 0x0000007502067210 */ /* 0x000fe40007f3e0ff */
[----:B------:R-:W-:Y:S02]  /*29d0*/  ISETP.GE.AND P0, PT, R122, UR7, PT ;  /* 0x000000077a007c0c */ /* 0x000fe4000bf06270 */
[----:B------:R-:W-:Y:S02]  /*29e0*/  ISETP.GE.AND P2, PT, R123, UR7, PT ;  /* 0x000000077b007c0c */ /* 0x000fe4000bf46270 */
[----:B------:R-:W-:Y:S02]  /*29f0*/  IADD3.X R7, PT, PT, R3, R115, RZ, P1, !PT ;  /* 0x0000007303077210 */ /* 0x000fe40000ffe4ff */
[----:B------:R-:W-:Y:S02]  /*2a00*/  IADD3 R4, P1, PT, R2, R118, RZ ;  /* 0x0000007602047210 */ /* 0x000fe40007f3e0ff */
[----:B------:R-:W-:-:S02]  /*2a10*/  PRMT R52, RZ, 0x7610, R52 ;  /* 0x00007610ff347816 */ /* 0x000fc40000000034 */
[----:B------:R-:W-:Y:S01]  /*2a20*/  PRMT R59, RZ, 0x7610, R59 ;  /* 0x00007610ff3b7816 */ /* 0x000fe2000000003b */
[----:B------:R-:W-:-:S03]  /*2a30*/  IMAD.X R5, R3, 0x1, R116, P1 ;  /* 0x0000000103057824 */ /* 0x000fc600008e0674 */
[----:B------:R-:W2:Y:S01]  /*2a40*/  @!P0 LDG.E.U16 R52, desc[UR8][R6.64] ;  /* 0x0000000806348981 */ /* 0x000ea2000c1e1500 */
[----:B------:R-:W-:-:S03]  /*2a50*/  ISETP.GE.AND P0, PT, R109, UR7, PT ;  /* 0x000000076d007c0c */ /* 0x000fc6000bf06270 */
[----:B------:R0:W3:Y:S01]  /*2a60*/  @!P2 LDG.E.U16 R59, desc[UR8][R4.64] ;  /* 0x00000008043ba981 */ /* 0x0000e2000c1e1500 */
[----:B------:R-:W-:Y:S01]  /*2a70*/  BAR.SYNC.DEFER_BLOCKING 0x0 ;  /* 0x0000000000007b1d */ /* 0x000fe20000010000 */
[--C-:B0-----:R-:W-:Y:S01]  /*2a80*/  IMAD.MOV.U32 R4, RZ, RZ, R38.reuse ;  /* 0x000000ffff047224 */ /* 0x101fe200078e0026 */
[----:B------:R-:W-:Y:S01]  /*2a90*/  PRMT R38, RZ, 0x7610, R38 ;  /* 0x00007610ff267816 */ /* 0x000fe20000000026 */
[----:B------:R-:W-:Y:S02]  /*2aa0*/  IMAD.MOV.U32 R5, RZ, RZ, R39 ;  /* 0x000000ffff057224 */ /* 0x000fe400078e0027 */
[----:B------:R-:W-:Y:S01]  /*2ab0*/  IMAD.WIDE R6, R110, 0x2, R4 ;  /* 0x000000026e067825 */ /* 0x000fe200078e0204 */
[----:B------:R-:W-:-:S04]  /*2ac0*/  PRMT R58, RZ, 0x7610, R58 ;  /* 0x00007610ff3a7816 */ /* 0x000fc8000000003a */
[----:B------:R0:W4:Y:S02]  /*2ad0*/  @!P0 LDG.E.U16 R38, desc[UR8][R6.64] ;  /* 0x0000000806268981 */ /* 0x000124000c1e1500 */
[----:B0-----:R-:W-:Y:S02]  /*2ae0*/  IMAD.MOV.U32 R6, RZ, RZ, R8 ;  /* 0x000000ffff067224 */ /* 0x001fe400078e0008 */
[----:B------:R-:W-:Y:S02]  /*2af0*/  IMAD.MOV.U32 R7, RZ, RZ, R9 ;  /* 0x000000ffff077224 */ /* 0x000fe400078e0009 */
[----:B------:R-:W-:Y:S01]  /*2b00*/  IMAD.WIDE R8, R110, 0x2, R6 ;  /* 0x000000026e087825 */ /* 0x000fe200078e0206 */
[----:B------:R-:W-:-:S04]  /*2b10*/  PRMT R57, RZ, 0x7610, R57 ;  /* 0x00007610ff397816 */ /* 0x000fc80000000039 */
[----:B------:R0:W5:Y:S02]  /*2b20*/  @!P0 LDG.E.U16 R58, desc[UR8][R8.64] ;  /* 0x00000008083a8981 */ /* 0x000164000c1e1500 */
        /* <DEDUP_REMOVED lines=12> */
[----:B------:R-:W-:-:S05]  /*2bf0*/  IMAD.WIDE R14, R110, 0x2, R12 ;  /* 0x000000026e0e7825 */ /* 0x000fca00078e020c */
[----:B------:R0:W5:Y:S01]  /*2c00*/  @!P0 LDG.E.U16 R55, desc[UR8][R14.64] ;  /* 0x000000080e378981 */ /* 0x000162000c1e1500 */
[----:B------:R-:W-:Y:S02]  /*2c10*/  PRMT R54, RZ, 0x7610, R54 ;  /* 0x00007610ff367816 */ /* 0x000fe40000000036 */
[----:B0-----:R-:W-:Y:S01]  /*2c20*/  MOV R15, R17 ;  /* 0x00000011000f7202 */ /* 0x001fe20000000f00 */
[----:B------:R-:W-:-:S04]  /*2c30*/  IMAD.MOV.U32 R14, RZ, RZ, R16 ;  /* 0x000000ffff0e7224 */ /* 0x000fc800078e0010 */
        /* <DEDUP_REMOVED lines=43> */
[-C--:B------:R-:W-:Y:S01]  /*2ef0*/  LOP3.LUT R77, R77, R76.reuse, RZ, 0x3c, !PT ;  /* 0x0000004c4d4d7212 */ /* 0x080fe200078e3cff */
[----:B0-----:R-:W-:Y:S02]  /*2f00*/  IMAD.MOV.U32 R32, RZ, RZ, R34 ;  /* 0x000000ffff207224 */ /* 0x001fe400078e0022 */
[----:B------:R-:W-:Y:S02]  /*2f10*/  IMAD.MOV.U32 R33, RZ, RZ, R35 ;  /* 0x000000ffff217224 */ /* 0x000fe400078e0023 */
[----:B------:R-:W-:Y:S01]  /*2f20*/  IMAD.WIDE R34, R110, 0x2, R32 ;  /* 0x000000026e227825 */ /* 0x000fe200078e0220 */
[----:B------:R-:W-:-:S04]  /*2f30*/  LOP3.LUT R76, R77, R76, RZ, 0x3c, !PT ;  /* 0x0000004c4d4c7212 */ /* 0x000fc800078e3cff */
[----:B------:R0:W5:Y:S01]  /*2f40*/  @!P0 LDG.E.U16 R39, desc[UR8][R34.64] ;  /* 0x0000000822278981 */ /* 0x000162000c1e1500 */
[----:B------:R-:W-:-:S03]  /*2f50*/  LOP3.LUT R79, R79, R78, RZ, 0x3c, !PT ;  /* 0x0000004e4f4f7212 */ /* 0x000fc600078e3cff */
[----:B--2---:R1:W-:Y:S01]  /*2f60*/  STS.U16 [R112+UR5+0x4000], R52 ;  /* 0x0040003470007988 */ /* 0x0043e20008000405 */
[----:B------:R-:W-:Y:S01]  /*2f70*/  LOP3.LUT R77, R77, R76, RZ, 0x3c, !PT ;  /* 0x0000004c4d4d7212 */ /* 0x000fe200078e3cff */
[----:B0-----:R-:W-:Y:S02]  /*2f80*/  IMAD.MOV.U32 R34, RZ, RZ, R37 ;  /* 0x000000ffff227224 */ /* 0x001fe400078e0025 */
[--C-:B------:R-:W-:Y:S01]  /*2f90*/  IMAD.MOV.U32 R35, RZ, RZ, R36.reuse ;  /* 0x000000ffff237224 */ /* 0x100fe200078e0024 */
[----:B------:R-:W-:Y:S01]  /*2fa0*/  PRMT R36, RZ, 0x7610, R36 ;  /* 0x00007610ff247816 */ /* 0x000fe20000000024 */
[----:B-1----:R-:W-:Y:S01]  /*2fb0*/  IMAD.WIDE R52, R110, 0x2, R34 ;  /* 0x000000026e347825 */ /* 0x002fe200078e0222 */
[----:B------:R-:W-:Y:S02]  /*2fc0*/  LOP3.LUT R78, R79, R78, RZ, 0x3c, !PT ;  /* 0x0000004e4f4e7212 */ /* 0x000fe400078e3cff */
[----:B------:R-:W-:Y:S02]  /*2fd0*/  PRMT R37, RZ, 0x7610, R37 ;  /* 0x00007610ff257816 */ /* 0x000fe40000000025 */
[----:B------:R0:W2:Y:S01]  /*2fe0*/  @!P0 LDG.E.U16 R36, desc[UR8][R52.64] ;  /* 0x0000000834248981 */ /* 0x0000a2000c1e1500 */
[----:B------:R-:W-:-:S02]  /*2ff0*/  LOP3.LUT R81, R81, R80, RZ, 0x3c, !PT ;  /* 0x0000005051517212 */ /* 0x000fc400078e3cff */
[----:B------:R-:W-:Y:S01]  /*3000*/  LOP3.LUT R79, R79, R78, RZ, 0x3c, !PT ;  /* 0x0000004e4f4f7212 */ /* 0x000fe200078e3cff */
[----:B---3--:R-:W-:Y:S01]  /*3010*/  STS.U16 [R112+UR5+0x4200], R59 ;  /* 0x0042003b70007988 */ /* 0x008fe20008000405 */
[----:B------:R-:W-:Y:S01]  /*3020*/  LOP3.LUT R80, R81, R80, RZ, 0x3c, !PT ;  /* 0x0000005051507212 */ /* 0x000fe200078e3cff */
[----:B0-----:R-:W-:Y:S02]  /*3030*/  IMAD.WIDE R52, R110, 0x2, R76 ;  /* 0x000000026e347825 */ /* 0x001fe400078e024c */
[----:B----4-:R0:W-:Y:S01]  /*3040*/  STS.U16 [R108+UR5], R38 ;  /* 0x000000266c007988 */ /* 0x0101e20008000405 */
[----:B------:R-:W-:-:S03]  /*3050*/  LOP3.LUT R83, R83, R82, RZ, 0x3c, !PT ;  /* 0x0000005253537212 */ /* 0x000fc600078e3cff */
[----:B------:R1:W3:Y:S01]  /*3060*/  @!P0 LDG.E.U16 R37, desc[UR8][R52.64] ;  /* 0x0000000834258981 */ /* 0x0002e2000c1e1500 */
[----:B------:R-:W-:Y:S02]  /*3070*/  LOP3.LUT R81, R81, R80, RZ, 0x3c, !PT ;  /* 0x0000005051517212 */ /* 0x000fe400078e3cff */
[----:B0-----:R-:W-:Y:S01]  /*3080*/  PRMT R38, RZ, 0x7610, R38 ;  /* 0x00007610ff267816 */ /* 0x001fe20000000026 */
[----:B-1----:R-:W-:Y:S01]  /*3090*/  IMAD.WIDE R52, R110, 0x2, R78 ;  /* 0x000000026e347825 */ /* 0x002fe200078e024e */
[----:B------:R-:W-:Y:S01]  /*30a0*/  LOP3.LUT R82, R83, R82, RZ, 0x3c, !PT ;  /* 0x0000005253527212 */ /* 0x000fe200078e3cff */
[----:B-----5:R0:W-:Y:S01]  /*30b0*/  STS.U16 [R108+UR5+0x200], R58 ;  /* 0x0002003a6c007988 */ /* 0x0201e20008000405 */
[----:B------:R-:W-:-:S03]  /*30c0*/  LOP3.LUT R85, R85, R84, RZ, 0x3c, !PT ;  /* 0x0000005455557212 */ /* 0x000fc600078e3cff */
[----:B------:R1:W4:Y:S01]  /*30d0*/  @!P0 LDG.E.U16 R38, desc[UR8][R52.64] ;  /* 0x0000000834268981 */ /* 0x000322000c1e1500 */
[----:B------:R-:W-:Y:S02]  /*30e0*/  LOP3.LUT R83, R83, R82, RZ, 0x3c, !PT ;  /* 0x0000005253537212 */ /* 0x000fe400078e3cff */
[----:B0-----:R-:W-:Y:S01]  /*30f0*/  PRMT R58, RZ, 0x7610, R58 ;  /* 0x00007610ff3a7816 */ /* 0x001fe2000000003a */
[----:B-1----:R-:W-:Y:S01]  /*3100*/  IMAD.WIDE R52, R110, 0x2, R80 ;  /* 0x000000026e347825 */ /* 0x002fe200078e0250 */
[----:B------:R-:W-:Y:S01]  /*3110*/  LOP3.LUT R84, R85, R84, RZ, 0x3c, !PT ;  /* 0x0000005455547212 */ /* 0x000fe200078e3cff */
[----:B------:R0:W-:Y:S01]  /*3120*/  STS.U16 [R108+UR5+0x400], R57 ;  /* 0x000400396c007988 */ /* 0x0001e20008000405 */
[----:B------:R-:W-:-:S03]  /*3130*/  LOP3.LUT R87, R87, R86, RZ, 0x3c, !PT ;  /* 0x0000005657577212 */ /* 0x000fc600078e3cff */
[----:B------:R1:W5:Y:S01]  /*3140*/  @!P0 LDG.E.U16 R58, desc[UR8][R52.64] ;  /* 0x00000008343a8981 */ /* 0x000362000c1e1500 */
        /* <DEDUP_REMOVED lines=24> */
[----:B------:R-:W-:Y:S02]  /*32d0*/  LOP3.LUT R92, R93, R92, RZ, 0x3c, !PT ;  /* 0x0000005c5d5c7212 */ /* 0x000fe400078e3cff */
[----:B------:R-:W-:Y:S02]  /*32e0*/  PRMT R59, RZ, 0x7610, R59 ;  /* 0x00007610ff3b7816 */ /* 0x000fe4000000003b */
[----:B------:R0:W5:Y:S01]  /*32f0*/  @!P0 LDG.E.U16 R54, desc[UR8][R52.64] ;  /* 0x0000000834368981 */ /* 0x000162000c1e1500 */
[----:B------:R-:W-:-:S02]  /*3300*/  LOP3.LUT R95, R95, R94, RZ, 0x3c, !PT ;  /* 0x0000005e5f5f7212 */ /* 0x000fc400078e3cff */
[----:B------:R-:W-:Y:S01]  /*3310*/  LOP3.LUT R93, R93, R92, RZ, 0x3c, !PT ;  /* 0x0000005c5d5d7212 */ /* 0x000fe200078e3cff */
[----:B------:R-:W-:Y:S01]  /*3320*/  STS.U16 [R108+UR5+0xc00], R51 ;  /* 0x000c00336c007988 */ /* 0x000fe20008000405 */
[----:B------:R-:W-:Y:S01]  /*3330*/  LOP3.LUT R94, R95, R94, RZ, 0x3c, !PT ;  /* 0x0000005e5f5e7212 */ /* 0x000fe200078e3cff */
[----:B0-----:R-:W-:Y:S01]  /*3340*/  IMAD.WIDE R52, R110, 0x2, R90 ;  /* 0x000000026e347825 */ /* 0x001fe200078e025a */
[----:B------:R-:W-:-:S04]  /*3350*/  LOP3.LUT R97, R97, R96, RZ, 0x3c, !PT ;  /* 0x0000006061617212 */ /* 0x000fc800078e3cff */
[----:B------:R0:W5:Y:S01]  /*3360*/  @!P0 LDG.E.U16 R59, desc[UR8][R52.64] ;  /* 0x00000008343b8981 */ /* 0x000162000c1e1500 */
[----:B------:R-:W-:Y:S02]  /*3370*/  LOP3.LUT R95, R95, R94, RZ, 0x3c, !PT ;  /* 0x0000005e5f5f7212 */ /* 0x000fe400078e3cff */
[----:B------:R-:W-:Y:S01]  /*3380*/  LOP3.LUT R96, R97, R96, RZ, 0x3c, !PT ;  /* 0x0000006061607212 */ /* 0x000fe200078e3cff */
[----:B------:R1:W-:Y:S01]  /*3390*/  STS.U16 [R108+UR5+0xe00], R50 ;  /* 0x000e00326c007988 */ /* 0x0003e20008000405 */
[----:B0-----:R-:W-:Y:S02]  /*33a0*/  PRMT R52, RZ, 0x7610, R52 ;  /* 0x00007610ff347816 */ /* 0x001fe40000000034 */
[----:B------:R-:W-:Y:S01]  /*33b0*/  PRMT R53, RZ, 0x7610, R53 ;  /* 0x00007610ff357816 */ /* 0x000fe20000000035 */
[----:B-1----:R-:W-:Y:S01]  /*33c0*/  IMAD.WIDE R50, R110, 0x2, R92 ;  /* 0x000000026e327825 */ /* 0x002fe200078e025c */
[----:B------:R-:W-:-:S04]  /*33d0*/  LOP3.LUT R99, R99, R98, RZ, 0x3c, !PT ;  /* 0x0000006263637212 */ /* 0x000fc800078e3cff */
[----:B------:R0:W5:Y:S01]  /*33e0*/  @!P0 LDG.E.U16 R52, desc[UR8][R50.64] ;  /* 0x0000000832348981 */ /* 0x000162000c1e1500 */
[----:B------:R-:W-:Y:S02]  /*33f0*/  LOP3.LUT R97, R97, R96, RZ, 0x3c, !PT ;  /* 0x0000006061617212 */ /* 0x000fe400078e3cff */
[----:B------:R-:W-:Y:S02]  /*3400*/  LOP3.LUT R98, R99, R98, RZ, 0x3c, !PT ;  /* 0x0000006263627212 */ /* 0x000fe400078e3cff */
[----:B------:R-:W-:Y:S01]  /*3410*/  LOP3.LUT R101, R101, R100, RZ, 0x3c, !PT ;  /* 0x0000006465657212 */ /* 0x000fe200078e3cff */
[----:B------:R-:W-:Y:S01]  /*3420*/  STS.U16 [R108+UR5+0x1000], R49 ;  /* 0x001000316c007988 */ /* 0x000fe20008000405 */
[----:B0-----:R-:W-:Y:S01]  /*3430*/  IMAD.WIDE R50, R110, 0x2, R94 ;  /* 0x000000026e327825 */ /* 0x001fe200078e025e */
[----:B------:R-:W-:-:S04]  /*3440*/  LOP3.LUT R105, R105, R104, RZ, 0x3c, !PT ;  /* 0x0000006869697212 */ /* 0x000fc800078e3cff */
[----:B------:R0:W5:Y:S01]  /*3450*/  @!P0 LDG.E.U16 R53, desc[UR8][R50.64] ;  /* 0x0000000832358981 */ /* 0x000162000c1e1500 */
[----:B------:R-:W-:Y:S02]  /*3460*/  LOP3.LUT R99, R99, R98, RZ, 0x3c, !PT ;  /* 0x0000006263637212 */ /* 0x000fe400078e3cff */
[----:B------:R-:W-:Y:S02]  /*3470*/  LOP3.LUT R100, R101, R100, RZ, 0x3c, !PT ;  /* 0x0000006465647212 */ /* 0x000fe400078e3cff */
[----:B------:R-:W-:Y:S02]  /*3480*/  LOP3.LUT R104, R105, R104, RZ, 0x3c, !PT ;  /* 0x0000006869687212 */ /* 0x000fe400078e3cff */
[----:B0-----:R-:W-:Y:S01]  /*3490*/  PRMT R50, RZ, 0x7610, R50 ;  /* 0x00007610ff327816 */ /* 0x001fe20000000032 */
[----:B------:R0:W-:Y:S01]  /*34a0*/  STS.U16 [R108+UR5+0x1200], R48 ;  /* 0x001200306c007988 */ /* 0x0001e20008000405 */
[----:B------:R-:W-:Y:S02]  /*34b0*/  PRMT R51, RZ, 0x7610, R51 ;  /* 0x00007610ff337816 */ /* 0x000fe40000000033 */
[----:B------:R-:W-:Y:S01]  /*34c0*/  LOP3.LUT R103, R103, R102, RZ, 0x3c, !PT ;  /* 0x0000006667677212 */ /* 0x000fe200078e3cff */
[----:B0-----:R-:W-:Y:S01]  /*34d0*/  IMAD.WIDE R48, R110, 0x2, R96 ;  /* 0x000000026e307825 */ /* 0x001fe200078e0260 */
[----:B------:R-:W-:-:S04]  /*34e0*/  LOP3.LUT R107, R107, R106, RZ, 0x3c, !PT ;  /* 0x0000006a6b6b7212 */ /* 0x000fc800078e3cff */
[----:B------:R0:W5:Y:S01]  /*34f0*/  @!P0 LDG.E.U16 R50, desc[UR8][R48.64] ;  /* 0x0000000830328981 */ /* 0x000162000c1e1500 */
[----:B------:R-:W-:Y:S02]  /*3500*/  LOP3.LUT R101, R101, R100, RZ, 0x3c, !PT ;  /* 0x0000006465657212 */ /* 0x000fe400078e3cff */
[----:B------:R-:W-:Y:S02]  /*3510*/  LOP3.LUT R105, R105, R104, RZ, 0x3c, !PT ;  /* 0x0000006869697212 */ /* 0x000fe400078e3cff */
[----:B------:R-:W-:Y:S01]  /*3520*/  LOP3.LUT R102, R103, R102, RZ, 0x3c, !PT ;  /* 0x0000006667667212 */ /* 0x000fe200078e3cff */
[----:B------:R-:W-:Y:S01]  /*3530*/  STS.U16 [R108+UR5+0x1400], R47 ;  /* 0x0014002f6c007988 */ /* 0x000fe20008000405 */
[----:B0-----:R-:W-:Y:S01]  /*3540*/  IMAD.WIDE R48, R110, 0x2, R98 ;  /* 0x000000026e307825 */ /* 0x001fe200078e0262 */
[----:B------:R-:W-:Y:S02]  /*3550*/  LOP3.LUT R106, R107, R106, RZ, 0x3c, !PT ;  /* 0x0000006a6b6a7212 */ /* 0x000fe400078e3cff */
[----:B------:R-:W-:-:S02]  /*3560*/  PRMT R61, RZ, 0x7610, R61 ;  /* 0x00007610ff3d7816 */ /* 0x000fc4000000003d */
[----:B------:R0:W5:Y:S01]  /*3570*/  @!P0 LDG.E.U16 R51, desc[UR8][R48.64] ;  /* 0x0000000830338981 */ /* 0x000162000c1e1500 */
[----:B------:R-:W-:Y:S02]  /*3580*/  LOP3.LUT R103, R103, R102, RZ, 0x3c, !PT ;  /* 0x0000006667677212 */ /* 0x000fe400078e3cff */
[----:B------:R-:W-:Y:S02]  /*3590*/  LOP3.LUT R107, R107, R106, RZ, 0x3c, !PT ;  /* 0x0000006a6b6b7212 */ /* 0x000fe400078e3cff */
[----:B0-----:R-:W-:Y:S01]  /*35a0*/  PRMT R48, RZ, 0x7610, R48 ;  /* 0x00007610ff307816 */ /* 0x001fe20000000030 */
[----:B------:R0:W-:Y:S01]  /*35b0*/  STS.U16 [R108+UR5+0x1600], R46 ;  /* 0x0016002e6c007988 */ /* 0x0001e20008000405 */
[----:B------:R-:W-:Y:S02]  /*35c0*/  PRMT R49, RZ, 0x7610, R49 ;  /* 0x00007610ff317816 */ /* 0x000fe40000000031 */
[----:B------:R-:W-:Y:S01]  /*35d0*/  PRMT R63, RZ, 0x7610, R63 ;  /* 0x00007610ff3f7816 */ /* 0x000fe2000000003f */
[----:B0-----:R-:W-:-:S05]  /*35e0*/  IMAD.WIDE R46, R110, 0x2, R100 ;  /* 0x000000026e2e7825 */ /* 0x001fca00078e0264 */
[----:B------:R0:W5:Y:S04]  /*35f0*/  @!P0 LDG.E.U16 R48, desc[UR8][R46.64] ;  /* 0x000000082e308981 */ /* 0x000168000c1e1500 */
[----:B------:R-:W-:Y:S01]  /*3600*/  STS.U16 [R108+UR5+0x1800], R45 ;  /* 0x0018002d6c007988 */ /* 0x000fe20008000405 */
[----:B0-----:R-:W-:-:S05]  /*3610*/  IMAD.WIDE R46, R110, 0x2, R102 ;  /* 0x000000026e2e7825 */ /* 0x001fca00078e0266 */
[----:B------:R-:W5:Y:S04]  /*3620*/  @!P0 LDG.E.U16 R49, desc[UR8][R46.64] ;  /* 0x000000082e318981 */ /* 0x000f68000c1e1500 */
[----:B------:R0:W-:Y:S02]  /*3630*/  STS.U16 [R108+UR5+0x1a00], R44 ;  /* 0x001a002c6c007988 */ /* 0x0001e40008000405 */
[----:B0-----:R-:W-:-:S05]  /*3640*/  IMAD.WIDE R44, R110, 0x2, R104 ;  /* 0x000000026e2c7825 */ /* 0x001fca00078e0268 */
[----:B------:R0:W5:Y:S04]  /*3650*/  @!P0 LDG.E.U16 R61, desc[UR8][R44.64] ;  /* 0x000000082c3d8981 */ /* 0x000168000c1e1500 */
[----:B------:R-:W-:Y:S01]  /*3660*/  STS.U16 [R108+UR5+0x1c00], R39 ;  /* 0x001c00276c007988 */ /* 0x000fe20008000405 */
[----:B0-----:R-:W-:-:S05]  /*3670*/  IMAD.WIDE R44, R110, 0x2, R106 ;  /* 0x000000026e2c7825 */ /* 0x001fca00078e026a */
[----:B------:R-:W5:Y:S01]  /*3680*/  @!P0 LDG.E.U16 R63, desc[UR8][R44.64] ;  /* 0x000000082c3f8981 */ /* 0x000f62000c1e1500 */
[C---:B------:R-:W-:Y:S01]  /*3690*/  IMAD.WIDE R34, R111.reuse, 0x2, R34 ;  /* 0x000000026f227825 */ /* 0x040fe200078e0222 */
[----:B------:R-:W-:Y:S02]  /*36a0*/  UIADD3 UR6, UPT, UPT, UR6, -0x1, URZ ;  /* 0xffffffff06067890 */ /* 0x000fe4000fffe0ff */
[----:B------:R-:W-:Y:S01]  /*36b0*/  UIADD3 UR7, UPT, UPT, UR7, -0x20, URZ ;  /* 0xffffffe007077890 */ /* 0x000fe2000fffe0ff */
[----:B------:R-:W-:Y:S01]  /*36c0*/  IMAD.WIDE R32, R111, 0x2, R32 ;  /* 0x000000026f207825 */ /* 0x000fe200078e0220 */
[----:B------:R-:W-:-:S03]  /*36d0*/  UISETP.NE.U32.AND UP0, UPT, UR6, URZ, UPT ;  /* 0x000000ff0600728c */ /* 0x000fc6000bf05070 */
[C---:B------:R-:W-:Y:S01]  /*36e0*/  IMAD.WIDE R30, R111.reuse, 0x2, R30 ;  /* 0x000000026f1e7825 */ /* 0x040fe200078e021e */
[----:B--2---:R-:W-:Y:S03]  /*36f0*/  STS.U16 [R108+UR5+0x1e00], R36 ;  /* 0x001e00246c007988 */ /* 0x004fe60008000405 */
[----:B------:R-:W-:-:S04]  /*3700*/  IMAD.WIDE R28, R111, 0x2, R28 ;  /* 0x000000026f1c7825 */ /* 0x000fc800078e021c */
[----:B------:R-:W-:-:S04]  /*3710*/  IMAD.WIDE R26, R111, 0x2, R26 ;  /* 0x000000026f1a7825 */ /* 0x000fc800078e021a */
[----:B------:R-:W-:-:S04]  /*3720*/  IMAD.WIDE R24, R111, 0x2, R24 ;  /* 0x000000026f187825 */ /* 0x000fc800078e0218 */
[C---:B------:R-:W-:Y:S01]  /*3730*/  IMAD.WIDE R22, R111.reuse, 0x2, R22 ;  /* 0x000000026f167825 */ /* 0x040fe200078e0216 */
[----:B---3--:R-:W-:Y:S03]  /*3740*/  STS.U16 [R108+UR5+0x2000], R37 ;  /* 0x002000256c007988 */ /* 0x008fe60008000405 */
[----:B------:R-:W-:-:S04]  /*3750*/  IMAD.WIDE R20, R111, 0x2, R20 ;  /* 0x000000026f147825 */ /* 0x000fc800078e0214 */
[----:B------:R-:W-:-:S04]  /*3760*/  IMAD.WIDE R18, R111, 0x2, R18 ;  /* 0x000000026f127825 */ /* 0x000fc800078e0212 */
[----:B------:R-:W-:-:S04]  /*3770*/  IMAD.WIDE R16, R111, 0x2, R16 ;  /* 0x000000026f107825 */ /* 0x000fc800078e0210 */
[C---:B------:R-:W-:Y:S01]  /*3780*/  IMAD.WIDE R14, R111.reuse, 0x2, R14 ;  /* 0x000000026f0e7825 */ /* 0x040fe200078e020e */
[----:B----4-:R-:W-:Y:S03]  /*3790*/  STS.U16 [R108+UR5+0x2200], R38 ;  /* 0x002200266c007988 */ /* 0x010fe60008000405 */
[----:B------:R-:W-:-:S04]  /*37a0*/  IMAD.WIDE R12, R111, 0x2, R12 ;  /* 0x000000026f0c7825 */ /* 0x000fc800078e020c */
[----:B------:R-:W-:-:S04]  /*37b0*/  IMAD.WIDE R10, R111, 0x2, R10 ;  /* 0x000000026f0a7825 */ /* 0x000fc800078e020a */
[----:B------:R-:W-:-:S04]  /*37c0*/  IMAD.WIDE R8, R111, 0x2, R8 ;  /* 0x000000026f087825 */ /* 0x000fc800078e0208 */
[C---:B------:R-:W-:Y:S01]  /*37d0*/  IMAD.WIDE R6, R111.reuse, 0x2, R6 ;  /* 0x000000026f067825 */ /* 0x040fe200078e0206 */
[----:B-----5:R-:W-:Y:S03]  /*37e0*/  STS.U16 [R108+UR5+0x2400], R58 ;  /* 0x0024003a6c007988 */ /* 0x020fe60008000405 */
[----:B------:R-:W-:-:S04]  /*37f0*/  IMAD.WIDE R4, R111, 0x2, R4 ;  /* 0x000000026f047825 */ /* 0x000fc800078e0204 */
[----:B------:R-:W-:Y:S01]  /*3800*/  IMAD.WIDE R2, R125, 0x2, R2 ;  /* 0x000000027d027825 */ /* 0x000fe200078e0202 */
[----:B------:R-:W-:Y:S04]  /*3810*/  STS.U16 [R108+UR5+0x2600], R57 ;  /* 0x002600396c007988 */ /* 0x000fe80008000405 */
        /* <DEDUP_REMOVED lines=11> */
[----:B------:R-:W-:Y:S01]  /*38d0*/  STS.U16 [R108+UR5+0x3e00], R63 ;  /* 0x003e003f6c007988 */ /* 0x000fe20008000405 */
[----:B------:R-:W-:Y:S06]  /*38e0*/  BAR.SYNC.DEFER_BLOCKING 0x0 ;  /* 0x0000000000007b1d */ /* 0x000fec0000010000 */
[----:B------:R-:W-:Y:S04]  /*38f0*/  LDSM.16.MT88.4 R44, [R113+0x4000] ;  /* 0x00400000712c783b */ /* 0x000fe80000004200 */
[----:B------:R-:W0:Y:S04]  /*3900*/  LDSM.16.M88.4 R36, [R0] ;  /* 0x000000000024783b */ /* 0x000e280000000200 */
[----:B------:R-:W1:Y:S04]  /*3910*/  LDSM.16.M88.4 R52, [R0+0x1000] ;  /* 0x001000000034783b */ /* 0x000e680000000200 */
[----:B------:R-:W2:Y:S04]  /*3920*/  LDSM.16.M88.4 R48, [R0+0x2000] ;  /* 0x002000000030783b */ /* 0x000ea80000000200 */
[----:B------:R-:W3:Y:S04]  /*3930*/  LDSM.16.M88.4 R56, [R0+0x3000] ;  /* 0x003000000038783b */ /* 0x000ee80000000200 */
[----:B------:R-:W4:Y:S01]  /*3940*/  LDSM.16.MT88.4 R60, [R113+0x4200] ;  /* 0x00420000713c783b */ /* 0x000f220000004200 */
[----:B0-----:R-:W-:Y:S01]  /*3950*/  HMMA.16816.F32 R72, R44, R36, R72 ;  /* 0x000000242c48723c */ /* 0x001fe20000001848 */
[----:B------:R-:W-:-:S04]  /*3960*/  IMAD.WIDE R36, R111, 0x2, R104 ;  /* 0x000000026f247825 */ /* 0x000fc800078e0268 */
[----:B------:R-:W-:Y:S02]  /*3970*/  IMAD.MOV.U32 R105, RZ, RZ, R36 ;  /* 0x000000ffff697224 */ /* 0x000fe400078e0024 */
[----:B------:R-:W-:Y:S01]  /*3980*/  IMAD.MOV.U32 R104, RZ, RZ, R37 ;  /* 0x000000ffff687224 */ /* 0x000fe200078e0025 */
[----:B-1----:R-:W-:Y:S01]  /*3990*/  HMMA.16816.F32 R68, R44, R52, R68 ;  /* 0x000000342c44723c */ /* 0x002fe20000001844 */
[----:B------:R-:W-:-:S04]  /*39a0*/  IMAD.WIDE R36, R111, 0x2, R96 ;  /* 0x000000026f247825 */ /* 0x000fc800078e0260 */
[----:B------:R-:W-:Y:S02]  /*39b0*/  IMAD.MOV.U32 R97, RZ, RZ, R36 ;  /* 0x000000ffff617224 */ /* 0x000fe400078e0024 */
[----:B------:R-:W-:Y:S01]  /*39c0*/  IMAD.MOV.U32 R96, RZ, RZ, R37 ;  /* 0x000000ffff607224 */ /* 0x000fe200078e0025 */
[----:B--2---:R-:W-:Y:S01]  /*39d0*/  HMMA.16816.F32 R64, R44, R48, R64 ;  /* 0x000000302c40723c */ /* 0x004fe20000001840 */
[----:B------:R-:W-:-:S04]  /*39e0*/  IMAD.WIDE R36, R111, 0x2, R92 ;  /* 0x000000026f247825 */ /* 0x000fc800078e025c */
[----:B------:R-:W-:Y:S02]  /*39f0*/  IMAD.MOV.U32 R93, RZ, RZ, R36 ;  /* 0x000000ffff5d7224 */ /* 0x000fe400078e0024 */
[----:B------:R-:W-:Y:S01]  /*3a00*/  IMAD.MOV.U32 R92, RZ, RZ, R37 ;  /* 0x000000ffff5c7224 */ /* 0x000fe200078e0025 */
[----:B---3--:R-:W-:Y:S01]  /*3a10*/  HMMA.16816.F32 R40, R44, R56, R40 ;  /* 0x000000382c28723c */ /* 0x008fe20000001828 */
[----:B------:R-:W-:-:S04]  /*3a20*/  IMAD.WIDE R36, R111, 0x2, R86 ;  /* 0x000000026f247825 */ /* 0x000fc800078e0256 */
[----:B------:R-:W-:Y:S02]  /*3a30*/  IMAD.MOV.U32 R87, RZ, RZ, R36 ;  /* 0x000000ffff577224 */ /* 0x000fe400078e0024 */
[----:B------:R-:W-:Y:S01]  /*3a40*/  IMAD.MOV.U32 R86, RZ, RZ, R37 ;  /* 0x000000ffff567224 */ /* 0x000fe200078e0025 */
[----:B----4-:R-:W-:Y:S01]  /*3a50*/  HMMA.16816.F32 R72, R60, R38, R72 ;  /* 0x000000263c48723c */ /* 0x010fe20000001848 */
[----:B------:R-:W-:-:S04]  /*3a60*/  IMAD.WIDE R38, R111, 0x2, R100 ;  /* 0x000000026f267825 */ /* 0x000fc800078e0264 */
[----:B------:R-:W-:-:S03]  /*3a70*/  IMAD.WIDE R36, R111, 0x2, R80 ;  /* 0x000000026f247825 */ /* 0x000fc600078e0250 */
[----:B------:R-:W-:Y:S01]  /*3a80*/  HMMA.16816.F32 R68, R60, R54, R68 ;  /* 0x000000363c44723c */ /* 0x000fe20000001844 */
[----:B------:R-:W-:Y:S02]  /*3a90*/  IMAD.MOV.U32 R101, RZ, RZ, R38 ;  /* 0x000000ffff657224 */ /* 0x000fe400078e0026 */
[----:B------:R-:W-:Y:S02]  /*3aa0*/  IMAD.MOV.U32 R100, RZ, RZ, R39 ;  /* 0x000000ffff647224 */ /* 0x000fe400078e0027 */
[----:B------:R-:W-:-:S03]  /*3ab0*/  IMAD.WIDE R38, R111, 0x2, R94 ;  /* 0x000000026f267825 */ /* 0x000fc600078e025e */
[----:B------:R-:W-:Y:S01]  /*3ac0*/  HMMA.16816.F32 R64, R60, R50, R64 ;  /* 0x000000323c40723c */ /* 0x000fe20000001840 */
[----:B------:R-:W-:Y:S02]  /*3ad0*/  IMAD.MOV.U32 R81, RZ, RZ, R36 ;  /* 0x000000ffff517224 */ /* 0x000fe400078e0024 */
[----:B------:R-:W-:Y:S02]  /*3ae0*/  IMAD.MOV.U32 R80, RZ, RZ, R37 ;  /* 0x000000ffff507224 */ /* 0x000fe400078e0025 */
[----:B------:R-:W-:-:S03]  /*3af0*/  IMAD.WIDE R36, R111, 0x2, R76 ;  /* 0x000000026f247825 */ /* 0x000fc600078e024c */
[----:B------:R-:W-:Y:S01]  /*3b00*/  HMMA.16816.F32 R40, R60, R58, R40 ;  /* 0x0000003a3c28723c */ /* 0x000fe20000001828 */
[----:B------:R-:W-:Y:S01]  /*3b10*/  IMAD.WIDE R44, R111, 0x2, R106 ;  /* 0x000000026f2c7825 */ /* 0x000fe200078e026a */
[----:B------:R-:W-:-:S03]  /*3b20*/  MOV R76, R37 ;  /* 0x00000025004c7202 */ /* 0x000fc60000000f00 */
[----:B------:R-:W-:Y:S02]  /*3b30*/  IMAD.MOV.U32 R95, RZ, RZ, R38 ;  /* 0x000000ffff5f7224 */ /* 0x000fe400078e0026 */
[----:B------:R-:W-:Y:S02]  /*3b40*/  IMAD.MOV.U32 R94, RZ, RZ, R39 ;  /* 0x000000ffff5e7224 */ /* 0x000fe400078e0027 */
[----:B------:R-:W-:-:S04]  /*3b50*/  IMAD.WIDE R38, R111, 0x2, R88 ;  /* 0x000000026f267825 */ /* 0x000fc800078e0258 */
[----:B------:R-:W-:Y:S01]  /*3b60*/  IMAD.MOV.U32 R107, RZ, RZ, R44 ;  /* 0x000000ffff6b7224 */ /* 0x000fe200078e002c */
[----:B------:R-:W-:Y:S01]  /*3b70*/  MOV R89, R38 ;  /* 0x0000002600597202 */ /* 0x000fe20000000f00 */
[----:B------:R-:W-:Y:S02]  /*3b80*/  IMAD.MOV.U32 R106, RZ, RZ, R45 ;  /* 0x000000ffff6a7224 */ /* 0x000fe400078e002d */
[----:B------:R-:W-:Y:S02]  /*3b90*/  IMAD.MOV.U32 R77, RZ, RZ, R36 ;  /* 0x000000ffff4d7224 */ /* 0x000fe400078e0024 */
[----:B------:R-:W-:-:S04]  /*3ba0*/  IMAD.WIDE R44, R111, 0x2, R98 ;  /* 0x000000026f2c7825 */ /* 0x000fc800078e0262 */
[----:B------:R-:W-:Y:S02]  /*3bb0*/  IMAD.MOV.U32 R37, RZ, RZ, R34 ;  /* 0x000000ffff257224 */ /* 0x000fe400078e0022 */
[----:B------:R-:W-:Y:S02]  /*3bc0*/  IMAD.MOV.U32 R36, RZ, RZ, R35 ;  /* 0x000000ffff247224 */ /* 0x000fe400078e0023 */
[----:B------:R-:W-:Y:S02]  /*3bd0*/  IMAD.MOV.U32 R34, RZ, RZ, R32 ;  /* 0x000000ffff227224 */ /* 0x000fe400078e0020 */
[----:B------:R-:W-:Y:S02]  /*3be0*/  IMAD.MOV.U32 R35, RZ, RZ, R33 ;  /* 0x000000ffff237224 */ /* 0x000fe400078e0021 */
[----:B------:R-:W-:Y:S02]  /*3bf0*/  IMAD.MOV.U32 R32, RZ, RZ, R30 ;  /* 0x000000ffff207224 */ /* 0x000fe400078e001e */
[----:B------:R-:W-:-:S02]  /*3c00*/  IMAD.MOV.U32 R33, RZ, RZ, R31 ;  /* 0x000000ffff217224 */ /* 0x000fc400078e001f */
[----:B------:R-:W-:Y:S02]  /*3c10*/  IMAD.MOV.U32 R88, RZ, RZ, R39 ;  /* 0x000000ffff587224 */ /* 0x000fe400078e0027 */
[----:B------:R-:W-:Y:S02]  /*3c20*/  IMAD.MOV.U32 R31, RZ, RZ, R28 ;  /* 0x000000ffff1f7224 */ /* 0x000fe400078e001c */
[----:B------:R-:W-:Y:S02]  /*3c30*/  IMAD.MOV.U32 R30, RZ, RZ, R29 ;  /* 0x000000ffff1e7224 */ /* 0x000fe400078e001d */
[----:B------:R-:W-:Y:S02]  /*3c40*/  IMAD.MOV.U32 R99, RZ, RZ, R44 ;  /* 0x000000ffff637224 */ /* 0x000fe400078e002c */
[----:B------:R-:W-:Y:S02]  /*3c50*/  IMAD.MOV.U32 R98, RZ, RZ, R45 ;  /* 0x000000ffff627224 */ /* 0x000fe400078e002d */
[----:B------:R-:W-:-:S04]  /*3c60*/  IMAD.WIDE R38, R111, 0x2, R84 ;  /* 0x000000026f267825 */ /* 0x000fc800078e0254 */
[----:B------:R-:W-:Y:S02]  /*3c70*/  IMAD.MOV.U32 R28, RZ, RZ, R26 ;  /* 0x000000ffff1c7224 */ /* 0x000fe400078e001a */
[----:B------:R-:W-:Y:S02]  /*3c80*/  IMAD.MOV.U32 R29, RZ, RZ, R27 ;  /* 0x000000ffff1d7224 */ /* 0x000fe400078e001b */
[----:B------:R-:W-:-:S04]  /*3c90*/  IMAD.WIDE R44, R111, 0x2, R90 ;  /* 0x000000026f2c7825 */ /* 0x000fc800078e025a */
[----:B------:R-:W-:Y:S01]  /*3ca0*/  IMAD.MOV.U32 R26, RZ, RZ, R24 ;  /* 0x000000ffff1a7224 */ /* 0x000fe200078e0018 */
[----:B------:R-:W-:Y:S01]  /*3cb0*/  MOV R24, R22 ;  /* 0x0000001600187202 */ /* 0x000fe20000000f00 */
        /* <DEDUP_REMOVED lines=8> */
[----:B------:R-:W-:-:S04]  /*3d40*/  IMAD.WIDE R46, R111, 0x2, R102 ;  /* 0x000000026f2e7825 */ /* 0x000fc800078e0266 */
[----:B------:R-:W-:Y:S01]  /*3d50*/  IMAD.MOV.U32 R91, RZ, RZ, R44 ;  /* 0x000000ffff5b7224 */ /* 0x000fe200078e002c */
[----:B------:R-:W-:Y:S01]  /*3d60*/  MOV R102, R47 ;  /* 0x0000002f00667202 */ /* 0x000fe20000000f00 */
[----:B------:R-:W-:Y:S02]  /*3d70*/  IMAD.MOV.U32 R90, RZ, RZ, R45 ;  /* 0x000000ffff5a7224 */ /* 0x000fe400078e002d */
[----:B------:R-:W-:-:S04]  /*3d80*/  IMAD.WIDE R38, R111, 0x2, R78 ;  /* 0x000000026f267825 */ /* 0x000fc800078e024e */
[----:B------:R-:W-:Y:S02]  /*3d90*/  IMAD.MOV.U32 R18, RZ, RZ, R16 ;  /* 0x000000ffff127224 */ /* 0x000fe400078e0010 */
[----:B------:R-:W-:Y:S02]  /*3da0*/  IMAD.MOV.U32 R19, RZ, RZ, R17 ;  /* 0x000000ffff137224 */ /* 0x000fe400078e0011 */
[----:B------:R-:W-:-:S04]  /*3db0*/  IMAD.WIDE R44, R111, 0x2, R82 ;  /* 0x000000026f2c7825 */ /* 0x000fc800078e0252 */
[----:B------:R-:W-:Y:S02]  /*3dc0*/  IMAD.MOV.U32 R16, RZ, RZ, R14 ;  /* 0x000000ffff107224 */ /* 0x000fe400078e000e */
[----:B------:R-:W-:Y:S02]  /*3dd0*/  IMAD.MOV.U32 R17, RZ, RZ, R15 ;  /* 0x000000ffff117224 */ /* 0x000fe400078e000f */
[----:B------:R-:W-:Y:S02]  /*3de0*/  IMAD.MOV.U32 R14, RZ, RZ, R12 ;  /* 0x000000ffff0e7224 */ /* 0x000fe400078e000c */
[----:B------:R-:W-:Y:S01]  /*3df0*/  IMAD.MOV.U32 R15, RZ, RZ, R13 ;  /* 0x000000ffff0f7224 */ /* 0x000fe200078e000d */
[----:B------:R-:W-:Y:S01]  /*3e00*/  MOV R13, R11 ;  /* 0x0000000b000d7202 */ /* 0x000fe20000000f00 */
[----:B------:R-:W-:Y:S02]  /*3e10*/  IMAD.MOV.U32 R12, RZ, RZ, R10 ;  /* 0x000000ffff0c7224 */ /* 0x000fe400078e000a */
[----:B------:R-:W-:-:S02]  /*3e20*/  IMAD.MOV.U32 R79, RZ, RZ, R38 ;  /* 0x000000ffff4f7224 */ /* 0x000fc400078e0026 */
        /* <DEDUP_REMOVED lines=9> */
[----:B------:R-:W-:Y:S01]  /*3ec0*/  IMAD.MOV.U32 R39, RZ, RZ, R5 ;  /* 0x000000ffff277224 */ /* 0x000fe200078e0005 */
[----:B------:R-:W-:Y:S06]  /*3ed0*/  BRA.U UP0, `(.L_x_2) ;  /* 0xffffffe900b87547 */ /* 0x000fec000b83ffff */
[----:B------:R-:W-:Y:S02]  /*3ee0*/  F2FP.F16.F32.PACK_AB R6, R71, R75 ;  /* 0x0000004b4706723e */ /* 0x000fe400000000ff */
[----:B------:R-:W-:Y:S02]  /*3ef0*/  F2FP.F16.F32.PACK_AB R8, R69, R73 ;  /* 0x000000494508723e */ /* 0x000fe400000000ff */
[----:B------:R-:W-:Y:S02]  /*3f00*/  F2FP.F16.F32.PACK_AB R7, R43, R67 ;  /* 0x000000432b07723e */ /* 0x000fe400000000ff */
[----:B------:R-:W-:Y:S02]  /*3f10*/  F2FP.F16.F32.PACK_AB R71, R42, R66 ;  /* 0x000000422a47723e */ /* 0x000fe400000000ff */
[----:B------:R-:W-:Y:S02]  /*3f20*/  F2FP.F16.F32.PACK_AB R70, R70, R74 ;  /* 0x0000004a4646723e */ /* 0x000fe400000000ff */
[----:B------:R-:W-:-:S02]  /*3f30*/  F2FP.F16.F32.PACK_AB R9, R41, R65 ;  /* 0x000000412909723e */ /* 0x000fc400000000ff */
[----:B------:R-:W-:Y:S02]  /*3f40*/  F2FP.F16.F32.PACK_AB R69, R40, R64 ;  /* 0x000000402845723e */ /* 0x000fe400000000ff */
[----:B------:R-:W-:-:S07]  /*3f50*/  F2FP.F16.F32.PACK_AB R68, R68, R72 ;  /* 0x000000484444723e */ /* 0x000fce00000000ff */
.L_x_1:
[----:B------:R-:W-:Y:S01]  /*3f60*/  SHF.R.S32.HI R0, RZ, 0x4, R124 ;  /* 0x00000004ff007819 */ /* 0x000fe2000001147c */
[----:B------:R-:W-:Y:S01]  /*3f70*/  BAR.SYNC.DEFER_BLOCKING 0x0 ;  /* 0x0000000000007b1d */ /* 0x000fe20000010000 */
[----:B------:R-:W-:Y:S02]  /*3f80*/  LOP3.LUT R4, R124, 0xe0, RZ, 0xc0, !PT ;  /* 0x000000e07c047812 */ /* 0x000fe400078ec0ff */
[----:B------:R-:W-:Y:S02]  /*3f90*/  SGXT R0, R0, 0x1 ;  /* 0x000000010000781a */ /* 0x000fe40000000200 */
[----:B------:R-:W-:-:S03]  /*3fa0*/  LOP3.LUT R2, R124, 0xc, RZ, 0xc0, !PT ;  /* 0x0000000c7c027812 */ /* 0x000fc600078ec0ff */
[----:B------:R-:W0:Y:S01]  /*3fb0*/  LDC R29, c[0x0][0x3b8] ;  /* 0x0000ee00ff1d7b82 */ /* 0x000e220000000800 */
[----:B------:R-:W-:Y:S01]  /*3fc0*/  LOP3.LUT R3, R0, 0x820, RZ, 0xc0, !PT ;  /* 0x0000082000037812 */ /* 0x000fe200078ec0ff */
[----:B------:R-:W-:Y:S01]  /*3fd0*/  IMAD.SHL.U32 R0, R4, 0x8, RZ ;  /* 0x0000000804007824 */ /* 0x000fe200078e00ff */
[----:B------:R-:W-:Y:S01]  /*3fe0*/  LOP3.LUT R119, R119, 0x100, RZ, 0xc0, !PT ;  /* 0x0000010077777812 */ /* 0x000fe200078ec0ff */
[C---:B------:R-:W-:Y:S01]  /*3ff0*/  IMAD R5, R2.reuse, 0x40, R109 ;  /* 0x0000004002057824 */ /* 0x040fe200078e026d */
[----:B------:R-:W1:Y:S01]  /*4000*/  LDCU.128 UR12, c[0x0][0x390] ;  /* 0x00007200ff0c77ac */ /* 0x000e620008000c00 */
[----:B------:R-:W-:Y:S01]  /*4010*/  IMAD R3, R2, 0x2, R3 ;  /* 0x0000000202037824 */ /* 0x000fe200078e0203 */
[C-C-:B------:R-:W-:Y:S01]  /*4020*/  LOP3.LUT R11, R114.reuse, 0xd0, R122.reuse, 0xfe, !PT ;  /* 0x000000d0720b7812 */ /* 0x140fe200078efe7a */
[----:B------:R-:W-:Y:S01]  /*4030*/  IMAD.SHL.U32 R5, R5, 0x8, RZ ;  /* 0x0000000805057824 */ /* 0x000fe200078e00ff */
[----:B------:R-:W2:Y:S01]  /*4040*/  LDCU UR4, c[0x0][0x3b4] ;  /* 0x00007680ff0477ac */ /* 0x000ea20008000800 */
[----:B------:R-:W-:-:S02]  /*4050*/  LOP3.LUT R12, R114, 0x10, R122, 0xfe, !PT ;  /* 0x00000010720c7812 */ /* 0x000fc400078efe7a */
[----:B------:R-:W-:Y:S02]  /*4060*/  LOP3.LUT R121, R3, R121, R0, 0x1e, !PT ;  /* 0x0000007903797212 */ /* 0x000fe400078e1e00 */
[----:B------:R-:W-:Y:S02]  /*4070*/  LOP3.LUT R0, R5, 0x60, R124, 0x78, !PT ;  /* 0x0000006005007812 */ /* 0x000fe400078e787c */
[----:B------:R-:W-:Y:S01]  /*4080*/  LOP3.LUT R10, R121, 0x40, RZ, 0x3c, !PT ;  /* 0x00000040790a7812 */ /* 0x000fe200078e3cff */
[----:B------:R-:W-:Y:S01]  /*4090*/  STS.64 [R121+UR5], R68 ;  /* 0x0000004479007988 */ /* 0x000fe20008000a05 */
[----:B------:R-:W-:Y:S02]  /*40a0*/  IADD3 R119, PT, PT, R0, UR5, R119 ;  /* 0x0000000500777c10 */ /* 0x000fe4000fffe077 */
[----:B------:R-:W-:Y:S01]  /*40b0*/  LOP3.LUT R0, R114, R122, RZ, 0xfc, !PT ;  /* 0x0000007a72007212 */ /* 0x000fe200078efcff */
[----:B------:R-:W-:Y:S01]  /*40c0*/  STS.64 [R121+UR5+0x80], R8 ;  /* 0x0000800879007988 */ /* 0x000fe20008000a05 */
[----:B-1----:R-:W-:Y:S01]  /*40d0*/  ISETP.GE.AND P0, PT, R120, UR14, PT ;  /* 0x0000000e78007c0c */ /* 0x002fe2000bf06270 */
[-C--:B0-----:R-:W-:Y:S01]  /*40e0*/  IMAD R23, R12, R29.reuse, RZ ;  /* 0x0000001d0c177224 */ /* 0x081fe200078e02ff */
[----:B------:R-:W-:Y:S01]  /*40f0*/  LEA.HI R124, R124, R114, RZ, 0x1c ;  /* 0x000000727c7c7211 */ /* 0x000fe200078fe0ff */
[----:B------:R-:W-:Y:S01]  /*4100*/  STS.64 [R10+UR5+0x1000], R70 ;  /* 0x001000460a007988 */ /* 0x000fe20008000a05 */
[----:B--2---:R-:W-:Y:S01]  /*4110*/  IMAD R120, R120, UR4, RZ ;  /* 0x0000000478787c24 */ /* 0x004fe2000f8e02ff */
[C---:B------:R-:W-:Y:S01]  /*4120*/  ISETP.LT.AND P1, PT, R0.reuse, UR15, !P0 ;  /* 0x0000000f00007c0c */ /* 0x040fe2000c721270 */
[----:B------:R-:W-:Y:S01]  /*4130*/  IMAD R13, R0, R29, RZ ;  /* 0x0000001d000d7224 */ /* 0x000fe200078e02ff */
[----:B------:R0:W-:Y:S01]  /*4140*/  STS.64 [R10+UR5+0x1080], R6 ;  /* 0x001080060a007988 */ /* 0x0001e20008000a05 */
[--C-:B------:R-:W-:Y:S01]  /*4150*/  LOP3.LUT R21, R114, 0xe0, R122.reuse, 0xfe, !PT ;  /* 0x000000e072157812 */ /* 0x100fe200078efe7a */
[----:B------:R-:W-:Y:S01]  /*4160*/  VIADD R17, R124, 0x30 ;  /* 0x000000307c117836 */ /* 0x000fe20000000000 */
[----:B------:R-:W-:Y:S01]  /*4170*/  LEA R25, P2, R120, UR12, 0x1 ;  /* 0x0000000c78197c11 */ /* 0x000fe2000f8408ff */
[----:B------:R-:W-:Y:S01]  /*4180*/  BAR.SYNC.DEFER_BLOCKING 0x0 ;  /* 0x0000000000007b1d */ /* 0x000fe20000010000 */
[----:B------:R-:W-:Y:S01]  /*4190*/  LOP3.LUT R19, R114, 0xc0, R122, 0xfe, !PT ;  /* 0x000000c072137812 */ /* 0x000fe200078efe7a */
[----:B------:R-:W-:Y:S01]  /*41a0*/  IMAD R24, R29, 0x20, R13 ;  /* 0x000000201d187824 */ /* 0x000fe200078e020d */
[----:B------:R-:W-:-:S02]  /*41b0*/  LEA.HI.X.SX32 R27, R120, UR13, 0x1, P2 ;  /* 0x0000000d781b7c11 */ /* 0x000fc400090f0eff */
[----:B------:R-:W-:Y:S02]  /*41c0*/  ISETP.LT.AND P2, PT, R11, UR15, !P0 ;  /* 0x0000000f0b007c0c */ /* 0x000fe4000c741270 */
[C-C-:B------:R-:W-:Y:S02]  /*41d0*/  LOP3.LUT R15, R114.reuse, 0xa0, R122.reuse, 0xfe, !PT ;  /* 0x000000a0720f7812 */ /* 0x140fe400078efe7a */
[C---:B0-----:R-:W-:Y:S02]  /*41e0*/  LEA R10, P3, R13.reuse, R25, 0x1 ;  /* 0x000000190d0a7211 */ /* 0x041fe400078608ff */
[----:B------:R-:W-:Y:S02]  /*41f0*/  LOP3.LUT R18, R114, 0x90, R122, 0xfe, !PT ;  /* 0x0000009072127812 */ /* 0x000fe400078efe7a */
[----:B------:R-:W-:Y:S02]  /*4200*/  LEA.HI.X.SX32 R11, R13, R27, 0x1, P3 ;  /* 0x0000001b0d0b7211 */ /* 0x000fe400018f0eff */
[----:B------:R-:W-:-:S02]  /*4210*/  ISETP.LT.AND P3, PT, R12, UR15, !P0 ;  /* 0x0000000f0c007c0c */ /* 0x000fc4000c761270 */
[C-C-:B------:R-:W-:Y:S02]  /*4220*/  LOP3.LUT R20, R114.reuse, 0x80, R122.reuse, 0xfe, !PT ;  /* 0x0000008072147812 */ /* 0x140fe400078efe7a */
[C-C-:B------:R-:W-:Y:S02]  /*4230*/  LOP3.LUT R22, R114.reuse, 0x60, R122.reuse, 0xfe, !PT ;  /* 0x0000006072167812 */ /* 0x140fe400078efe7a */
[C-C-:B------:R-:W-:Y:S02]  /*4240*/  LOP3.LUT R0, R114.reuse, 0x50, R122.reuse, 0xfe, !PT ;  /* 0x0000005072007812 */ /* 0x140fe400078efe7a */
[C-C-:B------:R-:W-:Y:S01]  /*4250*/  LOP3.LUT R16, R114.reuse, 0x40, R122.reuse, 0xfe, !PT ;  /* 0x0000004072107812 */ /* 0x140fe200078efe7a */
[----:B------:R-:W0:Y:S01]  /*4260*/  LDS.64 R4, [R119] ;  /* 0x0000000077047984 */ /* 0x000e220000000a00 */
[C---:B------:R-:W-:Y:S02]  /*4270*/  LEA R12, P5, R23.reuse, R25, 0x1 ;  /* 0x00000019170c7211 */ /* 0x040fe400078a08ff */
[----:B------:R-:W-:Y:S01]  /*4280*/  LOP3.LUT R114, R114, 0x20, R122, 0xfe, !PT ;  /* 0x0000002072727812 */ /* 0x000fe200078efe7a */
[----:B------:R-:W1:Y:S01]  /*4290*/  LDS.64 R2, [R119+0x200] ;  /* 0x0002000077027984 */ /* 0x000e620000000a00 */
[----:B------:R-:W-:-:S02]  /*42a0*/  LEA.HI.X.SX32 R13, R23, R27, 0x1, P5 ;  /* 0x0000001b170d7211 */ /* 0x000fc400028f0eff */
[----:B------:R-:W-:Y:S01]  /*42b0*/  ISETP.LT.AND P4, PT, R114, UR15, !P0 ;  /* 0x0000000f72007c0c */ /* 0x000fe2000c781270 */
[----:B------:R-:W2:Y:S01]  /*42c0*/  LDS.64 R6, [R119+0x400] ;  /* 0x0004000077067984 */ /* 0x000ea20000000a00 */
[C---:B------:R-:W-:Y:S02]  /*42d0*/  LEA R14, P6, R24.reuse, R25, 0x1 ;  /* 0x00000019180e7211 */ /* 0x040fe400078c08ff */
[----:B------:R-:W-:Y:S01]  /*42e0*/  ISETP.LT.AND P5, PT, R15, UR15, !P0 ;  /* 0x0000000f0f007c0c */ /* 0x000fe2000c7a1270 */
[----:B------:R-:W3:Y:S01]  /*42f0*/  LDS.64 R8, [R119+0x600] ;  /* 0x0006000077087984 */ /* 0x000ee20000000a00 */
[----:B------:R-:W-:Y:S02]  /*4300*/  LEA.HI.X.SX32 R15, R24, R27, 0x1, P6 ;  /* 0x0000001b180f7211 */ /* 0x000fe400030f0eff */
[----:B------:R-:W-:Y:S01]  /*4310*/  LEA R24, R29, R24, 0x5 ;  /* 0x000000181d187211 */ /* 0x000fe200078e28ff */
[----:B0-----:R0:W-:Y:S01]  /*4320*/  @P1 STG.E.U16 desc[UR8][R10.64], R4 ;  /* 0x000000040a001986 */ /* 0x0011e2000c101508 */
[C---:B------:R-:W-:Y:S01]  /*4330*/  ISETP.LT.AND P1, PT, R17.reuse, UR15, !P0 ;  /* 0x0000000f11007c0c */ /* 0x040fe2000c721270 */
[----:B------:R-:W-:-:S02]  /*4340*/  IMAD R17, R17, R29, RZ ;  /* 0x0000001d11117224 */ /* 0x000fc400078e02ff */
[----:B-1----:R1:W-:Y:S01]  /*4350*/  @P3 STG.E.U16 desc[UR8][R12.64], R2 ;  /* 0x000000020c003986 */ /* 0x0023e2000c101508 */
[----:B------:R-:W-:Y:S02]  /*4360*/  ISETP.LT.AND P3, PT, R16, UR15, !P0 ;  /* 0x0000000f10007c0c */ /* 0x000fe4000c761270 */
[C---:B------:R-:W-:Y:S01]  /*4370*/  LEA R16, P6, R17.reuse, R25, 0x1 ;  /* 0x0000001911107211 */ /* 0x040fe200078c08ff */
[----:B--2---:R2:W-:Y:S01]  /*4380*/  @P4 STG.E.U16 desc[UR8][R14.64], R6 ;  /* 0x000000060e004986 */ /* 0x0045e2000c101508 */
[----:B------:R-:W-:Y:S01]  /*4390*/  ISETP.LT.AND P4, PT, R0, UR15, !P0 ;  /* 0x0000000f00007c0c */ /* 0x000fe2000c781270 */
[----:B------:R-:W-:Y:S01]  /*43a0*/  VIADD R0, R124, 0x70 ;  /* 0x000000707c007836 */ /* 0x000fe20000000000 */
[----:B------:R-:W-:Y:S02]  /*43b0*/  LEA.HI.X.SX32 R17, R17, R27, 0x1, P6 ;  /* 0x0000001b11117211 */ /* 0x000fe400030f0eff */
[----:B0-----:R-:W-:Y:S02]  /*43c0*/  LEA R10, P6, R24, R25, 0x1 ;  /* 0x00000019180a7211 */ /* 0x001fe400078c08ff */
[----:B-1----:R-:W-:Y:S01]  /*43d0*/  PRMT R13, R4, 0x7632, R13 ;  /* 0x00007632040d7816 */ /* 0x002fe2000000000d */
[C---:B------:R-:W-:Y:S01]  /*43e0*/  IMAD R4, R29.reuse, 0x10, R24 ;  /* 0x000000101d047824 */ /* 0x040fe200078e0218 */
[----:B------:R-:W-:Y:S01]  /*43f0*/  LEA.HI.X.SX32 R11, R24, R27, 0x1, P6 ;  /* 0x0000001b180b7211 */ /* 0x000fe200030f0eff */
[----:B---3--:R0:W-:Y:S01]  /*4400*/  @P1 STG.E.U16 desc[UR8][R16.64], R8 ;  /* 0x0000000810001986 */ /* 0x0081e2000c101508 */
[----:B------:R-:W-:Y:S01]  /*4410*/  ISETP.LT.AND P1, PT, R22, UR15, !P0 ;  /* 0x0000000f16007c0c */ /* 0x000fe2000c721270 */
[----:B------:R-:W-:Y:S01]  /*4420*/  IMAD R22, R29, 0x10, R4 ;  /* 0x000000101d167824 */ /* 0x000fe200078e0204 */
[----:B------:R-:W-:Y:S01]  /*4430*/  LEA R12, P6, R4, R25, 0x1 ;  /* 0x00000019040c7211 */ /* 0x000fe200078c08ff */
[----:B------:R1:W-:Y:S01]  /*4440*/  @P3 STG.E.U16 desc[UR8][R10.64], R13 ;  /* 0x0000000d0a003986 */ /* 0x0003e2000c101508 */
[C---:B------:R-:W-:Y:S01]  /*4450*/  ISETP.LT.AND P3, PT, R0.reuse, UR15, !P0 ;  /* 0x0000000f00007c0c */ /* 0x040fe2000c761270 */
[----:B------:R-:W-:Y:S01]  /*4460*/  IMAD R0, R0, R29, RZ ;  /* 0x0000001d00007224 */ /* 0x000fe200078e02ff */
[----:B--2---:R-:W-:-:S02]  /*4470*/  PRMT R6, R2, 0x7632, R6 ;  /* 0x0000763202067816 */ /* 0x004fc40000000006 */
[----:B0-----:R-:W-:Y:S02]  /*4480*/  PRMT R8, R8, 0x7632, R8 ;  /* 0x0000763208087816 */ /* 0x001fe40000000008 */
[----:B-1----:R-:W-:Y:S02]  /*4490*/  LEA.HI.X.SX32 R13, R4, R27, 0x1, P6 ;  /* 0x0000001b040d7211 */ /* 0x002fe400030f0eff */
[----:B------:R-:W-:Y:S02]  /*44a0*/  LEA R14, P6, R22, R25, 0x1 ;  /* 0x00000019160e7211 */ /* 0x000fe400078c08ff */
[----:B------:R-:W-:Y:S01]  /*44b0*/  PRMT R4, R6, 0x7632, R4 ;  /* 0x0000763206047816 */ /* 0x000fe20000000004 */
[----:B------:R0:W-:Y:S01]  /*44c0*/  @P4 STG.E.U16 desc[UR8][R12.64], R6 ;  /* 0x000000060c004986 */ /* 0x0001e2000c101508 */
[----:B------:R-:W-:Y:S01]  /*44d0*/  LEA.HI.X.SX32 R15, R22, R27, 0x1, P6 ;  /* 0x0000001b160f7211 */ /* 0x000fe200030f0eff */
[----:B------:R-:W-:Y:S01]  /*44e0*/  IMAD R22, R29, 0x20, R22 ;  /* 0x000000201d167824 */ /* 0x000fe200078e0216 */
[----:B------:R-:W-:-:S02]  /*44f0*/  LEA R10, P6, R0, R25, 0x1 ;  /* 0x00000019000a7211 */ /* 0x000fc400078c08ff */
[----:B------:R-:W-:Y:S01]  /*4500*/  ISETP.LT.AND P4, PT, R20, UR15, !P0 ;  /* 0x0000000f14007c0c */ /* 0x000fe2000c781270 */
[----:B------:R-:W-:Y:S01]  /*4510*/  IMAD R2, R29, 0x10, R22 ;  /* 0x000000101d027824 */ /* 0x000fe200078e0216 */
[----:B------:R-:W-:Y:S01]  /*4520*/  LEA.HI.X.SX32 R11, R0, R27, 0x1, P6 ;  /* 0x0000001b000b7211 */ /* 0x000fe200030f0eff */
[----:B------:R-:W-:Y:S01]  /*4530*/  VIADD R0, R124, 0xb0 ;  /* 0x000000b07c007836 */ /* 0x000fe20000000000 */
[----:B------:R-:W-:Y:S01]  /*4540*/  LEA R16, P6, R22, R25, 0x1 ;  /* 0x0000001916107211 */ /* 0x000fe200078c08ff */
[----:B------:R1:W-:Y:S01]  /*4550*/  @P1 STG.E.U16 desc[UR8][R14.64], R4 ;  /* 0x000000040e001986 */ /* 0x0003e2000c101508 */
[----:B------:R-:W-:Y:S01]  /*4560*/  ISETP.LT.AND P1, PT, R18, UR15, !P0 ;  /* 0x0000000f12007c0c */ /* 0x000fe2000c721270 */
[----:B------:R-:W-:Y:S01]  /*4570*/  VIADD R124, R124, 0xf0 ;  /* 0x000000f07c7c7836 */ /* 0x000fe20000000000 */
[----:B------:R-:W-:Y:S01]  /*4580*/  LEA.HI.X.SX32 R17, R22, R27, 0x1, P6 ;  /* 0x0000001b16117211 */ /* 0x000fe200030f0eff */
[----:B------:R2:W-:Y:S01]  /*4590*/  @P3 STG.E.U16 desc[UR8][R10.64], R8 ;  /* 0x000000080a003986 */ /* 0x0005e2000c101508 */
[----:B0-----:R-:W-:-:S03]  /*45a0*/  LEA R12, P3, R2, R25, 0x1 ;  /* 0x00000019020c7211 */ /* 0x001fc600078608ff */
[----:B------:R0:W-:Y:S01]  /*45b0*/  @P4 STG.E.U16 desc[UR8][R16.64], R5 ;  /* 0x0000000510004986 */ /* 0x0001e2000c101508 */
[C---:B------:R-:W-:Y:S01]  /*45c0*/  ISETP.LT.AND P4, PT, R0.reuse, UR15, !P0 ;  /* 0x0000000f00007c0c */ /* 0x040fe2000c781270 */
[----:B------:R-:W-:Y:S01]  /*45d0*/  IMAD R0, R0, R29, RZ ;  /* 0x0000001d00007224 */ /* 0x000fe200078e02ff */
[----:B------:R-:W-:Y:S01]  /*45e0*/  LEA.HI.X.SX32 R13, R2, R27, 0x1, P3 ;  /* 0x0000001b020d7211 */ /* 0x000fe200018f0eff */
[----:B-1----:R-:W-:-:S03]  /*45f0*/  IMAD R4, R29, 0x10, R2 ;  /* 0x000000101d047824 */ /* 0x002fc600078e0202 */
[-C--:B------:R-:W-:Y:S01]  /*4600*/  LEA R14, P3, R0, R25.reuse, 0x1 ;  /* 0x00000019000e7211 */ /* 0x080fe200078608ff */
[C---:B------:R-:W-:Y:S01]  /*4610*/  IMAD R2, R29.reuse, 0x20, R4 ;  /* 0x000000201d027824 */ /* 0x040fe200078e0204 */
[----:B------:R1:W-:Y:S01]  /*4620*/  @P1 STG.E.U16 desc[UR8][R12.64], R3 ;  /* 0x000000030c001986 */ /* 0x0003e2000c101508 */
[----:B--2---:R-:W-:Y:S01]  /*4630*/  LEA R10, P1, R4, R25, 0x1 ;  /* 0x00000019040a7211 */ /* 0x004fe200078208ff */
[----:B------:R-:W-:Y:S01]  /*4640*/  IMAD R8, R124, R29, RZ ;  /* 0x0000001d7c087224 */ /* 0x000fe200078e02ff */
[----:B------:R-:W-:Y:S01]  /*4650*/  LEA.HI.X.SX32 R15, R0, R27, 0x1, P3 ;  /* 0x0000001b000f7211 */ /* 0x000fe200018f0eff */
[C---:B------:R-:W-:Y:S01]  /*4660*/  IMAD R6, R29.reuse, 0x10, R2 ;  /* 0x000000101d067824 */ /* 0x040fe200078e0202 */
[----:B0-----:R-:W-:Y:S02]  /*4670*/  LEA R16, P3, R2, R25, 0x1 ;  /* 0x0000001902107211 */ /* 0x001fe400078608ff */
[----:B------:R-:W-:Y:S01]  /*4680*/  LEA.HI.X.SX32 R11, R4, R27, 0x1, P1 ;  /* 0x0000001b040b7211 */ /* 0x000fe200008f0eff */
[----:B------:R-:W-:Y:S01]  /*4690*/  IMAD R0, R29, 0x10, R6 ;  /* 0x000000101d007824 */ /* 0x000fe200078e0206 */
[----:B------:R-:W-:-:S02]  /*46a0*/  LEA R18, P6, R6, R25, 0x1 ;  /* 0x0000001906127211 */ /* 0x000fc400078c08ff */
[----:B------:R-:W-:Y:S01]  /*46b0*/  LEA.HI.X.SX32 R17, R2, R27, 0x1, P3 ;  /* 0x0000001b02117211 */ /* 0x000fe200018f0eff */
[----:B------:R0:W-:Y:S01]  /*46c0*/  @P5 STG.E.U16 desc[UR8][R10.64], R7 ;  /* 0x000000070a005986 */ /* 0x0001e2000c101508 */
[C---:B-1----:R-:W-:Y:S02]  /*46d0*/  LEA R12, P1, R0.reuse, R25, 0x1 ;  /* 0x00000019000c7211 */ /* 0x042fe400078208ff */
[----:B------:R-:W-:Y:S01]  /*46e0*/  ISETP.LT.AND P3, PT, R19, UR15, !P0 ;  /* 0x0000000f13007c0c */ /* 0x000fe2000c761270 */
[----:B------:R0:W-:Y:S01]  /*46f0*/  @P4 STG.E.U16 desc[UR8][R14.64], R9 ;  /* 0x000000090e004986 */ /* 0x0001e2000c101508 */
[-C--:B------:R-:W-:Y:S02]  /*4700*/  LEA.HI.X.SX32 R13, R0, R27.reuse, 0x1, P1 ;  /* 0x0000001b000d7211 */ /* 0x080fe400008f0eff */
[----:B------:R-:W-:Y:S02]  /*4710*/  LEA.HI.X.SX32 R19, R6, R27, 0x1, P6 ;  /* 0x0000001b06137211 */ /* 0x000fe400030f0eff */
[----:B------:R-:W-:-:S02]  /*4720*/  ISETP.LT.AND P1, PT, R21, UR15, !P0 ;  /* 0x0000000f15007c0c */ /* 0x000fc4000c721270 */
[----:B------:R-:W-:Y:S02]  /*4730*/  LEA R20, P6, R8, R25, 0x1 ;  /* 0x0000001908147211 */ /* 0x000fe400078c08ff */
[----:B------:R-:W-:Y:S02]  /*4740*/  ISETP.LT.AND P0, PT, R124, UR15, !P0 ;  /* 0x0000000f7c007c0c */ /* 0x000fe4000c701270 */
[----:B------:R-:W-:Y:S02]  /*4750*/  LEA.HI.X.SX32 R21, R8, R27, 0x1, P6 ;  /* 0x0000001b08157211 */ /* 0x000fe400030f0eff */
[----:B------:R-:W-:Y:S02]  /*4760*/  PRMT R8, R5, 0x7632, R8 ;  /* 0x0000763205087816 */ /* 0x000fe40000000008 */
[----:B------:R-:W-:Y:S02]  /*4770*/  PRMT R3, R3, 0x7632, R3 ;  /* 0x0000763203037816 */ /* 0x000fe40000000003 */
[----:B------:R-:W-:Y:S01]  /*4780*/  PRMT R6, R7, 0x7632, R6 ;  /* 0x0000763207067816 */ /* 0x000fe20000000006 */
[----:B------:R0:W-:Y:S04]  /*4790*/  @P3 STG.E.U16 desc[UR8][R16.64], R8 ;  /* 0x0000000810003986 */ /* 0x0001e8000c101508 */
[----:B------:R0:W-:Y:S04]  /*47a0*/  @P2 STG.E.U16 desc[UR8][R18.64], R3 ;  /* 0x0000000312002986 */ /* 0x0001e8000c101508 */
[----:B------:R0:W-:Y:S01]  /*47b0*/  @P1 STG.E.U16 desc[UR8][R12.64], R6 ;  /* 0x000000060c001986 */ /* 0x0001e2000c101508 */
[----:B------:R-:W-:Y:S05]  /*47c0*/  @!P0 EXIT ;  /* 0x000000000000894d */ /* 0x000fea0003800000 */
[----:B0-----:R-:W-:-:S05]  /*47d0*/  PRMT R10, R9, 0x7632, R10 ;  /* 0x00007632090a7816 */ /* 0x001fca000000000a */
[----:B------:R-:W-:Y:S01]  /*47e0*/  STG.E.U16 desc[UR8][R20.64], R10 ;  /* 0x0000000a14007986 */ /* 0x000fe2000c101508 */
[----:B------:R-:W-:Y:S05]  /*47f0*/  EXIT ;  /* 0x000000000000794d */ /* 0x000fea0003800000 */
.L_x_3:
[----:B------:R-:W-:-:S00]  /*4800*/  BRA `(.L_x_3) ;  /* 0xfffffffc00fc7947 */ /* 0x000fc0000383ffff */
[----:B------:R-:W-:-:S00]  /*4810*/  NOP ;  /* 0x0000000000007918 */ /* 0x000fc00000000000 */
        /* <DEDUP_REMOVED lines=14> */
.L_x_4:


//--------------------- .nv.shared.matmul_kernel  --------------------------
	.section	.nv.shared.matmul_kernel,"aw",@nobits
	.sectionflags	@""
	.align	16
	.zero		1024


//--------------------- .nv.shared.reserved.0     --------------------------
	.section	.nv.shared.reserved.0,"aw",@nobits
	.weak		__nv_reservedSMEM_offset_0_alias
	.size		__nv_reservedSMEM_offset_0_alias, 0, 64
	.other		__nv_reservedSMEM_offset_0_alias,@"STO_CUDA_RESERVED_SHARED STV_DEFAULT"
__nv_reservedSMEM_offset_0_alias:
	.zero		0
	.zero		64


//--------------------- .nv.constant0.matmul_kernel --------------------------
	.section	.nv.constant0.matmul_kernel,"a",@progbits
	.sectionflags	@""
	.align	4
.nv.constant0.matmul_kernel:
	.zero		976


//--------------------- SYMBOLS --------------------------

	.type		.nv.reservedSmem.offset0,@object
	.size		.nv.reservedSmem.offset0,0x4
	.type		.nv.reservedSmem.cap,@object
	.size		.nv.reservedSmem.cap,0x4
